//
// Generated by NVIDIA NVVM Compiler
//
// Compiler Build ID: CL-36424714
// Cuda compilation tools, release 13.0, V13.0.88
// Based on NVVM 20.0.0
//

.version 9.0
.target sm_100
.address_size 64

	// .globl	_Z8traceGPUPfS_iiS_i

.visible .entry _Z8traceGPUPfS_iiS_i(
	.param .u64 .ptr .align 1 _Z8traceGPUPfS_iiS_i_param_0,
	.param .u64 .ptr .align 1 _Z8traceGPUPfS_iiS_i_param_1,
	.param .u32 _Z8traceGPUPfS_iiS_i_param_2,
	.param .u32 _Z8traceGPUPfS_iiS_i_param_3,
	.param .u64 .ptr .align 1 _Z8traceGPUPfS_iiS_i_param_4,
	.param .u32 _Z8traceGPUPfS_iiS_i_param_5
)
{
	.reg .pred 	%p<49>;
	.reg .b32 	%r<81>;
	.reg .b32 	%f<336>;
	.reg .b64 	%rd<36>;
	.reg .b64 	%fd<19>;

	ld.param.u64 	%rd11, [_Z8traceGPUPfS_iiS_i_param_0];
	ld.param.u64 	%rd13, [_Z8traceGPUPfS_iiS_i_param_1];
	ld.param.u32 	%r34, [_Z8traceGPUPfS_iiS_i_param_2];
	ld.param.u32 	%r32, [_Z8traceGPUPfS_iiS_i_param_3];
	cvta.to.global.u64 	%rd1, %rd13;
	mov.u32 	%r35, %ctaid.x;
	mov.u32 	%r36, %ntid.x;
	mov.u32 	%r37, %tid.x;
	mad.lo.s32 	%r1, %r35, %r36, %r37;
	setp.ge.s32 	%p3, %r1, %r34;
	@%p3 bra 	$L__BB0_40;
	cvta.to.global.u64 	%rd14, %rd11;
	mul.lo.s32 	%r39, %r1, 7;
	mul.wide.s32 	%rd15, %r39, 4;
	add.s64 	%rd2, %rd14, %rd15;
	setp.lt.s32 	%p4, %r32, 1;
	mov.b32 	%r63, -1;
	@%p4 bra 	$L__BB0_9;
	neg.s32 	%r60, %r32;
	add.s64 	%rd35, %rd1, 8;
	mov.b32 	%r63, -1;
	mov.b32 	%r61, 0;
	mov.f32 	%f287, 0f7F7FFFFF;
$L__BB0_3:
	ld.global.f32 	%f118, [%rd35+-8];
	setp.geu.f32 	%p6, %f118, 0f3F000000;
	mov.pred 	%p48, -1;
	@%p6 bra 	$L__BB0_6;
	ld.global.f32 	%f119, [%rd35+-4];
	ld.global.f32 	%f120, [%rd2];
	sub.f32 	%f121, %f119, %f120;
	ld.global.f32 	%f122, [%rd35];
	ld.global.f32 	%f123, [%rd2+4];
	sub.f32 	%f124, %f122, %f123;
	ld.global.f32 	%f125, [%rd35+4];
	ld.global.f32 	%f126, [%rd2+8];
	sub.f32 	%f127, %f125, %f126;
	ld.global.f32 	%f128, [%rd2+12];
	ld.global.f32 	%f129, [%rd2+16];
	mul.f32 	%f130, %f124, %f129;
	fma.rn.f32 	%f131, %f121, %f128, %f130;
	ld.global.f32 	%f132, [%rd2+20];
	fma.rn.f32 	%f133, %f127, %f132, %f131;
	setp.geu.f32 	%p7, %f133, 0f00000000;
	mul.f32 	%f135, %f124, %f124;
	fma.rn.f32 	%f136, %f121, %f121, %f135;
	fma.rn.f32 	%f137, %f127, %f127, %f136;
	mul.f32 	%f138, %f133, %f133;
	sub.f32 	%f139, %f137, %f138;
	ld.global.f32 	%f140, [%rd35+8];
	mul.f32 	%f141, %f140, %f140;
	setp.leu.f32 	%p8, %f139, %f141;
	and.pred  	%p48, %p8, %p7;
	sub.f32 	%f142, %f141, %f139;
	sqrt.rn.f32 	%f143, %f142;
	sub.f32 	%f144, %f133, %f143;
	setp.lt.f32 	%p9, %f144, 0f00000000;
	add.f32 	%f145, %f133, %f143;
	selp.f32 	%f277, %f145, %f144, %p9;
	fma.rn.f32 	%f278, %f128, %f277, %f120;
	fma.rn.f32 	%f279, %f277, %f129, %f123;
	fma.rn.f32 	%f280, %f277, %f132, %f126;
	sub.f32 	%f274, %f278, %f119;
	sub.f32 	%f275, %f279, %f122;
	sub.f32 	%f276, %f280, %f125;
	mul.f32 	%f146, %f275, %f275;
	fma.rn.f32 	%f147, %f274, %f274, %f146;
	fma.rn.f32 	%f22, %f276, %f276, %f147;
	setp.eq.f32 	%p10, %f22, 0f00000000;
	@%p10 bra 	$L__BB0_6;
	sqrt.rn.f32 	%f148, %f22;
	div.rn.f32 	%f274, %f274, %f148;
	div.rn.f32 	%f275, %f275, %f148;
	div.rn.f32 	%f276, %f276, %f148;
$L__BB0_6:
	setp.geu.f32 	%p11, %f277, %f287;
	not.pred 	%p12, %p48;
	or.pred  	%p13, %p12, %p11;
	@%p13 bra 	$L__BB0_8;
	mov.f32 	%f281, %f276;
	mov.f32 	%f282, %f275;
	mov.f32 	%f283, %f274;
	mov.f32 	%f284, %f280;
	mov.f32 	%f285, %f279;
	mov.f32 	%f286, %f278;
	mov.u32 	%r63, %r61;
	mov.f32 	%f287, %f277;
$L__BB0_8:
	add.s32 	%r61, %r61, 1;
	add.s32 	%r60, %r60, 1;
	setp.ne.s32 	%p14, %r60, 0;
	add.s64 	%rd35, %rd35, 64;
	@%p14 bra 	$L__BB0_3;
$L__BB0_9:
	setp.lt.s32 	%p15, %r63, 0;
	mov.f32 	%f333, 0f3E99999A;
	mov.f32 	%f334, %f333;
	mov.f32 	%f335, %f333;
	@%p15 bra 	$L__BB0_39;
	ld.param.u32 	%r59, [_Z8traceGPUPfS_iiS_i_param_5];
	setp.lt.s32 	%p16, %r59, 1;
	@%p16 bra 	$L__BB0_25;
	shl.b32 	%r42, %r63, 4;
	mul.wide.u32 	%rd16, %r42, 4;
	add.s64 	%rd6, %rd1, %rd16;
	ld.global.f32 	%f150, [%rd6+56];
	setp.geu.f32 	%p17, %f150, 0f3F000000;
	@%p17 bra 	$L__BB0_25;
	setp.lt.s32 	%p33, %r32, 1;
	mov.f32 	%f330, 0f00000000;
	mov.f32 	%f331, %f330;
	mov.f32 	%f332, %f330;
	@%p33 bra 	$L__BB0_38;
	cvt.f64.f32 	%fd10, %f285;
	cvt.f64.f32 	%fd11, %f282;
	fma.rn.f64 	%fd12, %fd11, 0d3F1A36E2EB1C432D, %fd10;
	cvt.rn.f32.f64 	%f46, %fd12;
	cvt.f64.f32 	%fd13, %f284;
	cvt.f64.f32 	%fd14, %f281;
	fma.rn.f64 	%fd15, %fd14, 0d3F1A36E2EB1C432D, %fd13;
	cvt.rn.f32.f64 	%f47, %fd15;
	mov.f32 	%f332, 0f00000000;
	mov.f32 	%f311, 0f3F800000;
	mov.b32 	%r72, 0;
	cvt.f64.f32 	%fd16, %f283;
	cvt.f64.f32 	%fd17, %f286;
	fma.rn.f64 	%fd18, %fd16, 0d3F1A36E2EB1C432D, %fd17;
	mov.f32 	%f310, %f311;
	mov.f32 	%f309, %f311;
	mov.f32 	%f331, %f332;
	mov.f32 	%f330, %f332;
$L__BB0_14:
	shl.b32 	%r53, %r72, 4;
	mul.wide.s32 	%rd25, %r53, 4;
	add.s64 	%rd7, %rd1, %rd25;
	ld.global.f32 	%f207, [%rd7+60];
	setp.leu.f32 	%p34, %f207, 0f3F000000;
	@%p34 bra 	$L__BB0_24;
	ld.global.f32 	%f208, [%rd7+4];
	sub.f32 	%f302, %f208, %f286;
	ld.global.f32 	%f209, [%rd7+8];
	sub.f32 	%f301, %f209, %f285;
	ld.global.f32 	%f210, [%rd7+12];
	sub.f32 	%f300, %f210, %f284;
	mul.f32 	%f211, %f301, %f301;
	fma.rn.f32 	%f212, %f302, %f302, %f211;
	fma.rn.f32 	%f57, %f300, %f300, %f212;
	setp.eq.f32 	%p35, %f57, 0f00000000;
	@%p35 bra 	$L__BB0_17;
	sqrt.rn.f32 	%f213, %f57;
	div.rn.f32 	%f302, %f302, %f213;
	div.rn.f32 	%f301, %f301, %f213;
	div.rn.f32 	%f300, %f300, %f213;
$L__BB0_17:
	mov.b32 	%r67, 0;
$L__BB0_18:
	mov.u32 	%r72, %r67;
	shl.b32 	%r55, %r72, 4;
	mul.wide.u32 	%rd26, %r55, 4;
	add.s64 	%rd27, %rd1, %rd26;
	ld.global.f32 	%f214, [%rd27+60];
	setp.geu.f32 	%p36, %f214, 0f3F000000;
	@%p36 bra 	$L__BB0_21;
	mul.wide.u32 	%rd28, %r72, 4;
	add.s64 	%rd8, %rd1, %rd28;
	ld.global.f32 	%f215, [%rd8];
	setp.geu.f32 	%p37, %f215, 0f3F000000;
	mov.b32 	%r69, -1;
	@%p37 bra 	$L__BB0_21;
	ld.global.f32 	%f216, [%rd8+4];
	cvt.rn.f32.f64 	%f217, %fd18;
	sub.f32 	%f218, %f216, %f217;
	ld.global.f32 	%f219, [%rd8+8];
	sub.f32 	%f220, %f219, %f46;
	ld.global.f32 	%f221, [%rd8+12];
	sub.f32 	%f222, %f221, %f47;
	mul.f32 	%f223, %f301, %f220;
	fma.rn.f32 	%f224, %f302, %f218, %f223;
	fma.rn.f32 	%f225, %f300, %f222, %f224;
	setp.lt.f32 	%p38, %f225, 0f00000000;
	mul.f32 	%f227, %f220, %f220;
	fma.rn.f32 	%f228, %f218, %f218, %f227;
	fma.rn.f32 	%f229, %f222, %f222, %f228;
	mul.f32 	%f230, %f225, %f225;
	sub.f32 	%f231, %f229, %f230;
	ld.global.f32 	%f232, [%rd8+16];
	mul.f32 	%f233, %f232, %f232;
	setp.gt.f32 	%p39, %f231, %f233;
	or.pred  	%p40, %p39, %p38;
	sub.f32 	%f234, %f233, %f231;
	sqrt.rn.f32 	%f235, %f234;
	sub.f32 	%f236, %f225, %f235;
	setp.lt.f32 	%p41, %f236, 0f00000000;
	add.f32 	%f237, %f235, %f225;
	selp.f32 	%f238, %f237, %f236, %p41;
	setp.geu.f32 	%p42, %f238, 0f7F7FFFFF;
	or.pred  	%p43, %p40, %p42;
	selp.s32 	%r69, -1, 0, %p43;
$L__BB0_21:
	setp.lt.s32 	%p44, %r69, 0;
	mov.f32 	%f303, 0f00000000;
	mov.f32 	%f304, %f303;
	mov.f32 	%f305, %f303;
	@%p44 bra 	$L__BB0_23;
	add.s32 	%r67, %r72, 1;
	setp.ne.s32 	%p45, %r67, %r32;
	mov.u32 	%r72, %r32;
	mov.f32 	%f303, %f309;
	mov.f32 	%f304, %f310;
	mov.f32 	%f305, %f311;
	@%p45 bra 	$L__BB0_18;
$L__BB0_23:
	mul.f32 	%f241, %f283, %f302;
	fma.rn.f32 	%f242, %f282, %f301, %f241;
	fma.rn.f32 	%f243, %f281, %f300, %f242;
	setp.lt.f32 	%p46, %f243, 0f00000000;
	selp.f32 	%f244, 0f00000000, %f243, %p46;
	ld.global.f32 	%f245, [%rd6+20];
	mul.f32 	%f246, %f305, %f245;
	shl.b32 	%r57, %r72, 4;
	mul.wide.u32 	%rd29, %r57, 4;
	add.s64 	%rd30, %rd1, %rd29;
	ld.global.f32 	%f247, [%rd30+32];
	mul.f32 	%f248, %f246, %f247;
	fma.rn.f32 	%f332, %f244, %f248, %f332;
	ld.global.f32 	%f249, [%rd6+24];
	mul.f32 	%f250, %f304, %f249;
	ld.global.f32 	%f251, [%rd30+36];
	mul.f32 	%f252, %f250, %f251;
	fma.rn.f32 	%f331, %f244, %f252, %f331;
	ld.global.f32 	%f253, [%rd6+28];
	mul.f32 	%f254, %f303, %f253;
	ld.global.f32 	%f255, [%rd30+40];
	mul.f32 	%f256, %f254, %f255;
	fma.rn.f32 	%f330, %f244, %f256, %f330;
	mov.f32 	%f309, %f303;
	mov.f32 	%f310, %f304;
	mov.f32 	%f311, %f305;
$L__BB0_24:
	add.s32 	%r72, %r72, 1;
	setp.lt.s32 	%p47, %r72, %r32;
	@%p47 bra 	$L__BB0_14;
	bra.uni 	$L__BB0_38;
$L__BB0_25:
	setp.lt.s32 	%p18, %r32, 1;
	mov.f32 	%f330, 0f00000000;
	mov.f32 	%f331, %f330;
	mov.f32 	%f332, %f330;
	@%p18 bra 	$L__BB0_38;
	cvt.f64.f32 	%fd1, %f286;
	cvt.f64.f32 	%fd2, %f283;
	fma.rn.f64 	%fd3, %fd2, 0d3F1A36E2EB1C432D, %fd1;
	cvt.rn.f32.f64 	%f76, %fd3;
	cvt.f64.f32 	%fd4, %f285;
	cvt.f64.f32 	%fd5, %f282;
	fma.rn.f64 	%fd6, %fd5, 0d3F1A36E2EB1C432D, %fd4;
	cvt.rn.f32.f64 	%f77, %fd6;
	mov.f32 	%f326, 0f3F800000;
	mov.f32 	%f330, 0f00000000;
	mov.b32 	%r80, 0;
	cvt.f64.f32 	%fd7, %f281;
	cvt.f64.f32 	%fd8, %f284;
	fma.rn.f64 	%fd9, %fd7, 0d3F1A36E2EB1C432D, %fd8;
	mov.f32 	%f325, %f326;
	mov.f32 	%f324, %f326;
$L__BB0_27:
	shl.b32 	%r45, %r80, 4;
	mul.wide.s32 	%rd17, %r45, 4;
	add.s64 	%rd9, %rd1, %rd17;
	ld.global.f32 	%f154, [%rd9+60];
	setp.leu.f32 	%p19, %f154, 0f3F000000;
	@%p19 bra 	$L__BB0_37;
	ld.global.f32 	%f155, [%rd9+4];
	sub.f32 	%f318, %f155, %f286;
	ld.global.f32 	%f156, [%rd9+8];
	sub.f32 	%f319, %f156, %f285;
	ld.global.f32 	%f157, [%rd9+12];
	sub.f32 	%f320, %f157, %f284;
	mul.f32 	%f158, %f319, %f319;
	fma.rn.f32 	%f159, %f318, %f318, %f158;
	fma.rn.f32 	%f87, %f320, %f320, %f159;
	setp.eq.f32 	%p20, %f87, 0f00000000;
	@%p20 bra 	$L__BB0_30;
	sqrt.rn.f32 	%f160, %f87;
	div.rn.f32 	%f318, %f318, %f160;
	div.rn.f32 	%f319, %f319, %f160;
	div.rn.f32 	%f320, %f320, %f160;
$L__BB0_30:
	mov.b32 	%r75, 0;
$L__BB0_31:
	mov.u32 	%r80, %r75;
	shl.b32 	%r47, %r80, 4;
	mul.wide.u32 	%rd18, %r47, 4;
	add.s64 	%rd19, %rd1, %rd18;
	ld.global.f32 	%f161, [%rd19+60];
	setp.geu.f32 	%p21, %f161, 0f3F000000;
	@%p21 bra 	$L__BB0_34;
	mul.wide.u32 	%rd20, %r80, 4;
	add.s64 	%rd10, %rd1, %rd20;
	ld.global.f32 	%f162, [%rd10];
	setp.geu.f32 	%p22, %f162, 0f3F000000;
	mov.b32 	%r77, -1;
	@%p22 bra 	$L__BB0_34;
	ld.global.f32 	%f163, [%rd10+4];
	sub.f32 	%f164, %f163, %f76;
	ld.global.f32 	%f165, [%rd10+8];
	sub.f32 	%f166, %f165, %f77;
	ld.global.f32 	%f167, [%rd10+12];
	cvt.rn.f32.f64 	%f168, %fd9;
	sub.f32 	%f169, %f167, %f168;
	mul.f32 	%f170, %f319, %f166;
	fma.rn.f32 	%f171, %f318, %f164, %f170;
	fma.rn.f32 	%f172, %f320, %f169, %f171;
	setp.lt.f32 	%p23, %f172, 0f00000000;
	mul.f32 	%f174, %f166, %f166;
	fma.rn.f32 	%f175, %f164, %f164, %f174;
	fma.rn.f32 	%f176, %f169, %f169, %f175;
	mul.f32 	%f177, %f172, %f172;
	sub.f32 	%f178, %f176, %f177;
	ld.global.f32 	%f179, [%rd10+16];
	mul.f32 	%f180, %f179, %f179;
	setp.gt.f32 	%p24, %f178, %f180;
	or.pred  	%p25, %p24, %p23;
	sub.f32 	%f181, %f180, %f178;
	sqrt.rn.f32 	%f182, %f181;
	sub.f32 	%f183, %f172, %f182;
	setp.lt.f32 	%p26, %f183, 0f00000000;
	add.f32 	%f184, %f182, %f172;
	selp.f32 	%f185, %f184, %f183, %p26;
	setp.geu.f32 	%p27, %f185, 0f7F7FFFFF;
	or.pred  	%p28, %p25, %p27;
	selp.s32 	%r77, -1, 0, %p28;
$L__BB0_34:
	setp.lt.s32 	%p29, %r77, 0;
	mov.f32 	%f321, 0f00000000;
	mov.f32 	%f322, %f321;
	mov.f32 	%f323, %f321;
	@%p29 bra 	$L__BB0_36;
	add.s32 	%r75, %r80, 1;
	setp.ne.s32 	%p30, %r75, %r32;
	mov.u32 	%r80, %r32;
	mov.f32 	%f321, %f324;
	mov.f32 	%f322, %f325;
	mov.f32 	%f323, %f326;
	@%p30 bra 	$L__BB0_31;
$L__BB0_36:
	mul.f32 	%f188, %f282, %f319;
	fma.rn.f32 	%f189, %f283, %f318, %f188;
	fma.rn.f32 	%f190, %f281, %f320, %f189;
	setp.lt.f32 	%p31, %f190, 0f00000000;
	selp.f32 	%f191, 0f00000000, %f190, %p31;
	shl.b32 	%r49, %r63, 4;
	mul.wide.u32 	%rd21, %r49, 4;
	add.s64 	%rd22, %rd1, %rd21;
	ld.global.f32 	%f192, [%rd22+20];
	mul.f32 	%f193, %f321, %f192;
	shl.b32 	%r50, %r80, 4;
	mul.wide.u32 	%rd23, %r50, 4;
	add.s64 	%rd24, %rd1, %rd23;
	ld.global.f32 	%f194, [%rd24+32];
	mul.f32 	%f195, %f193, %f194;
	fma.rn.f32 	%f332, %f191, %f195, %f332;
	ld.global.f32 	%f196, [%rd22+24];
	mul.f32 	%f197, %f322, %f196;
	ld.global.f32 	%f198, [%rd24+36];
	mul.f32 	%f199, %f197, %f198;
	fma.rn.f32 	%f331, %f191, %f199, %f331;
	ld.global.f32 	%f200, [%rd22+28];
	mul.f32 	%f201, %f323, %f200;
	ld.global.f32 	%f202, [%rd24+40];
	mul.f32 	%f203, %f201, %f202;
	fma.rn.f32 	%f330, %f191, %f203, %f330;
	mov.f32 	%f324, %f321;
	mov.f32 	%f325, %f322;
	mov.f32 	%f326, %f323;
$L__BB0_37:
	add.s32 	%r80, %r80, 1;
	setp.lt.s32 	%p32, %r80, %r32;
	@%p32 bra 	$L__BB0_27;
$L__BB0_38:
	shl.b32 	%r58, %r63, 4;
	mul.wide.u32 	%rd31, %r58, 4;
	add.s64 	%rd32, %rd1, %rd31;
	ld.global.f32 	%f257, [%rd32+32];
	add.f32 	%f335, %f332, %f257;
	ld.global.f32 	%f258, [%rd32+36];
	add.f32 	%f334, %f331, %f258;
	ld.global.f32 	%f259, [%rd32+40];
	add.f32 	%f333, %f330, %f259;
$L__BB0_39:
	ld.param.u64 	%rd34, [_Z8traceGPUPfS_iiS_i_param_4];
	cvta.to.global.u64 	%rd33, %rd34;
	st.global.f32 	[%rd33], %f335;
	st.global.f32 	[%rd33+4], %f334;
	st.global.f32 	[%rd33+8], %f333;
$L__BB0_40:
	ret;

}


// ===== COMPILED SASS (sm_100) =====

	.target	sm_100

	.elftype	@"ET_EXEC"


//--------------------- .note.nv.tkinfo           --------------------------
	.section	.note.nv.tkinfo,"",@"SHT_NOTE"
	.sectionflags	@"SHF_NOTE_NV_TKINFO"
	.tkinfo
        /*0018*/ 	.word	0x00000002
        /*0030*/ 	.string	""
        /*0030*/ 	.string	"ptxas"
        /*0030*/ 	.string	"Cuda compilation tools, release 13.0, V13.0.88"
        /*0030*/ 	.string	"Build cuda_13.0.r13.0/compiler.36424714_0"
        /*0030*/ 	.string	"-arch sm_100 -m 64 "



//--------------------- .note.nv.cuinfo           --------------------------
	.section	.note.nv.cuinfo,"",@"SHT_NOTE"
	.sectionflags	@"SHF_NOTE_NV_CUINFO"
        /*0018*/ 	.short	0x0002
        /*001a*/ 	.short	0x0064
        /*001c*/ 	.short	0x0082
	.zero		2


//--------------------- .nv.info                  --------------------------
	.section	.nv.info,"",@"SHT_CUDA_INFO"
	.align	4


	//----- nvinfo : EIATTR_REGCOUNT
	.align		4
        /*0000*/ 	.byte	0x04, 0x2f
        /*0002*/ 	.short	(.L_1 - .L_0)
	.align		4
.L_0:
        /*0004*/ 	.word	index@(_Z8traceGPUPfS_iiS_i)
        /*0008*/ 	.word	0x00000026


	//----- nvinfo : EIATTR_FRAME_SIZE
	.align		4
.L_1:
        /*000c*/ 	.byte	0x04, 0x11
        /*000e*/ 	.short	(.L_3 - .L_2)
	.align		4
.L_2:
        /*0010*/ 	.word	index@($__internal_1_$__cuda_sm3x_div_rn_noftz_f32_slowpath)
        /*0014*/ 	.word	0x00000000


	//----- nvinfo : EIATTR_FRAME_SIZE
	.align		4
.L_3:
        /*0018*/ 	.byte	0x04, 0x11
        /*001a*/ 	.short	(.L_5 - .L_4)
	.align		4
.L_4:
        /*001c*/ 	.word	index@($__internal_0_$__cuda_sm20_sqrt_rn_f32_slowpath)
        /*0020*/ 	.word	0x00000000


	//----- nvinfo : EIATTR_FRAME_SIZE
	.align		4
.L_5:
        /*0024*/ 	.byte	0x04, 0x11
        /*0026*/ 	.short	(.L_7 - .L_6)
	.align		4
.L_6:
        /*0028*/ 	.word	index@(_Z8traceGPUPfS_iiS_i)
        /*002c*/ 	.word	0x00000000


	//----- nvinfo : EIATTR_MIN_STACK_SIZE
	.align		4
.L_7:
        /*0030*/ 	.byte	0x04, 0x12
        /*0032*/ 	.short	(.L_9 - .L_8)
	.align		4
.L_8:
        /*0034*/ 	.word	index@(_Z8traceGPUPfS_iiS_i)
        /*0038*/ 	.word	0x00000000
.L_9:


//--------------------- .nv.compat                --------------------------
	.section	.nv.compat,"",@"SHT_CUDA_COMPAT_INFO"
	.align	4
        /*0000*/ 	.byte	0x02, 0x09, 0x00, 0x00, 0x02, 0x02, 0x01, 0x00, 0x02, 0x05, 0x05, 0x00, 0x03, 0x07, 0x01, 0x01
        /*0010*/ 	.byte	0x02, 0x03, 0x00, 0x00, 0x02, 0x06, 0x01, 0x00, 0x04, 0x0b, 0x08, 0x00, 0x01, 0x00, 0x00, 0x00
        /*0020*/ 	.byte	0x00, 0x00, 0x00, 0x00


//--------------------- .nv.info._Z8traceGPUPfS_iiS_i --------------------------
	.section	.nv.info._Z8traceGPUPfS_iiS_i,"",@"SHT_CUDA_INFO"
	.sectionflags	@""
	.align	4


	//----- nvinfo : EIATTR_CUDA_API_VERSION
	.align		4
        /*0000*/ 	.byte	0x04, 0x37
        /*0002*/ 	.short	(.L_11 - .L_10)
.L_10:
        /*0004*/ 	.word	0x00000082


	//----- nvinfo : EIATTR_KPARAM_INFO
	.align		4
.L_11:
        /*0008*/ 	.byte	0x04, 0x17
        /*000a*/ 	.short	(.L_13 - .L_12)
.L_12:
        /*000c*/ 	.word	0x00000000
        /*0010*/ 	.short	0x0005
        /*0012*/ 	.short	0x0020
        /*0014*/ 	.byte	0x00, 0xf0, 0x11, 0x00


	//----- nvinfo : EIATTR_KPARAM_INFO
	.align		4
.L_13:
        /*0018*/ 	.byte	0x04, 0x17
        /*001a*/ 	.short	(.L_15 - .L_14)
.L_14:
        /*001c*/ 	.word	0x00000000
        /*0020*/ 	.short	0x0004
        /*0022*/ 	.short	0x0018
        /*0024*/ 	.byte	0x00, 0xf5, 0x21, 0x00


	//----- nvinfo : EIATTR_KPARAM_INFO
	.align		4
.L_15:
        /*0028*/ 	.byte	0x04, 0x17
        /*002a*/ 	.short	(.L_17 - .L_16)
.L_16:
        /*002c*/ 	.word	0x00000000
        /*0030*/ 	.short	0x0003
        /*0032*/ 	.short	0x0014
        /*0034*/ 	.byte	0x00, 0xf0, 0x11, 0x00


	//----- nvinfo : EIATTR_KPARAM_INFO
	.align		4
.L_17:
        /*0038*/ 	.byte	0x04, 0x17
        /*003a*/ 	.short	(.L_19 - .L_18)
.L_18:
        /*003c*/ 	.word	0x00000000
        /*0040*/ 	.short	0x0002
        /*0042*/ 	.short	0x0010
        /*0044*/ 	.byte	0x00, 0xf0, 0x11, 0x00


	//----- nvinfo : EIATTR_KPARAM_INFO
	.align		4
.L_19:
        /*0048*/ 	.byte	0x04, 0x17
        /*004a*/ 	.short	(.L_21 - .L_20)
.L_20:
        /*004c*/ 	.word	0x00000000
        /*0050*/ 	.short	0x0001
        /*0052*/ 	.short	0x0008
        /*0054*/ 	.byte	0x00, 0xf5, 0x21, 0x00


	//----- nvinfo : EIATTR_KPARAM_INFO
	.align		4
.L_21:
        /*0058*/ 	.byte	0x04, 0x17
        /*005a*/ 	.short	(.L_23 - .L_22)
.L_22:
        /*005c*/ 	.word	0x00000000
        /*0060*/ 	.short	0x0000
        /*0062*/ 	.short	0x0000
        /*0064*/ 	.byte	0x00, 0xf5, 0x21, 0x00


	//----- nvinfo : EIATTR_SPARSE_MMA_MASK
	.align		4
.L_23:
        /*0068*/ 	.byte	0x03, 0x50
        /*006a*/ 	.short	0x0000


	//----- nvinfo : EIATTR_MAXREG_COUNT
	.align		4
        /*006c*/ 	.byte	0x03, 0x1b
        /*006e*/ 	.short	0x00ff


	//----- nvinfo : EIATTR_MERCURY_ISA_VERSION
	.align		4
        /*0070*/ 	.byte	0x03, 0x5f
        /*0072*/ 	.short	0x0101


	//----- nvinfo : EIATTR_VRC_CTA_INIT_COUNT
	.align		4
        /*0074*/ 	.byte	0x02, 0x4a
	.zero		1
	.zero		1


	//----- nvinfo : EIATTR_EXIT_INSTR_OFFSETS
	.align		4
        /*0078*/ 	.byte	0x04, 0x1c
        /*007a*/ 	.short	(.L_25 - .L_24)


	//   ....[0]....
.L_24:
        /*007c*/ 	.word	0x00000070


	//   ....[1]....
        /*0080*/ 	.word	0x00002550


	//----- nvinfo : EIATTR_CRS_STACK_SIZE
	.align		4
.L_25:
        /*0084*/ 	.byte	0x04, 0x1e
        /*0086*/ 	.short	(.L_27 - .L_26)
.L_26:
        /*0088*/ 	.word	0x00000000


	//----- nvinfo : EIATTR_CBANK_PARAM_SIZE
	.align		4
.L_27:
        /*008c*/ 	.byte	0x03, 0x19
        /*008e*/ 	.short	0x0024


	//----- nvinfo : EIATTR_PARAM_CBANK
	.align		4
        /*0090*/ 	.byte	0x04, 0x0a
        /*0092*/ 	.short	(.L_29 - .L_28)
	.align		4
.L_28:
        /*0094*/ 	.word	index@(.nv.constant0._Z8traceGPUPfS_iiS_i)
        /*0098*/ 	.short	0x0380
        /*009a*/ 	.short	0x0024


	//----- nvinfo : EIATTR_SW_WAR
	.align		4
.L_29:
        /*009c*/ 	.byte	0x04, 0x36
        /*009e*/ 	.short	(.L_31 - .L_30)
.L_30:
        /*00a0*/ 	.word	0x00000008
.L_31:


//--------------------- .nv.callgraph             --------------------------
	.section	.nv.callgraph,"",@"SHT_CUDA_CALLGRAPH"
	.align	4
	.sectionentsize	8
	.align		4
        /*0000*/ 	.word	0x00000000
	.align		4
        /*0004*/ 	.word	0xffffffff
	.align		4
        /*0008*/ 	.word	0x00000000
	.align		4
        /*000c*/ 	.word	0xfffffffe
	.align		4
        /*0010*/ 	.word	0x00000000
	.align		4
        /*0014*/ 	.word	0xfffffffd
	.align		4
        /*0018*/ 	.word	0x00000000
	.align		4
        /*001c*/ 	.word	0xfffffffc


//--------------------- .text._Z8traceGPUPfS_iiS_i --------------------------
	.section	.text._Z8traceGPUPfS_iiS_i,"ax",@progbits
	.align	128
        .global         _Z8traceGPUPfS_iiS_i
        .type           _Z8traceGPUPfS_iiS_i,@function
        .size           _Z8traceGPUPfS_iiS_i,(.L_x_80 - _Z8traceGPUPfS_iiS_i)
        .other          _Z8traceGPUPfS_iiS_i,@"STO_CUDA_ENTRY STV_DEFAULT"
_Z8traceGPUPfS_iiS_i:
.text._Z8traceGPUPfS_iiS_i:
[----:B------:R-:W-:Y:S01]  /*0000*/  LDC R1, c[0x0][0x37c] ;  /* 0x0000df00ff017b82 */ /* 0x000fe20000000800 */
[----:B------:R-:W0:Y:S07]  /*0010*/  S2R R3, SR_TID.X ;  /* 0x0000000000037919 */ /* 0x000e2e0000002100 */
[----:B------:R-:W0:Y:S01]  /*0020*/  S2UR UR4, SR_CTAID.X ;  /* 0x00000000000479c3 */ /* 0x000e220000002500 */
[----:B------:R-:W1:Y:S07]  /*0030*/  LDCU UR5, c[0x0][0x390] ;  /* 0x00007200ff0577ac */ /* 0x000e6e0008000800 */
[----:B------:R-:W0:Y:S02]  /*0040*/  LDC R0, c[0x0][0x360] ;  /* 0x0000d800ff007b82 */ /* 0x000e240000000800 */
[----:B0-----:R-:W-:-:S05]  /*0050*/  IMAD R0, R0, UR4, R3 ;  /* 0x0000000400007c24 */ /* 0x001fca000f8e0203 */
[----:B-1----:R-:W-:-:S13]  /*0060*/  ISETP.GE.AND P0, PT, R0, UR5, PT ;  /* 0x0000000500007c0c */ /* 0x002fda000bf06270 */
[----:B------:R-:W-:Y:S05]  /*0070*/  @P0 EXIT ;  /* 0x000000000000094d */ /* 0x000fea0003800000 */
[----:B------:R-:W0:Y:S01]  /*0080*/  LDCU UR5, c[0x0][0x394] ;  /* 0x00007280ff0577ac */ /* 0x000e220008000800 */
[----:B------:R-:W1:Y:S01]  /*0090*/  LDC.64 R28, c[0x0][0x380] ;  /* 0x0000e000ff1c7b82 */ /* 0x000e620000000a00 */
[----:B------:R-:W-:Y:S01]  /*00a0*/  IMAD R3, R0, 0x7, RZ ;  /* 0x0000000700037824 */ /* 0x000fe200078e02ff */
[----:B------:R-:W-:Y:S01]  /*00b0*/  MOV R5, 0xffffffff ;  /* 0xffffffff00057802 */ /* 0x000fe20000000f00 */
[----:B------:R-:W2:Y:S01]  /*00c0*/  LDCU.64 UR8, c[0x0][0x358] ;  /* 0x00006b00ff0877ac */ /* 0x000ea20008000a00 */
[----:B0-----:R-:W-:Y:S01]  /*00d0*/  UISETP.GE.AND UP0, UPT, UR5, 0x1, UPT ;  /* 0x000000010500788c */ /* 0x001fe2000bf06270 */
[----:B-1----:R-:W-:-:S08]  /*00e0*/  IMAD.WIDE R28, R3, 0x4, R28 ;  /* 0x00000004031c7825 */ /* 0x002fd000078e021c */
[----:B--2---:R-:W-:Y:S05]  /*00f0*/  BRA.U !UP0, `(.L_x_0) ;  /* 0x0000000908307547 */ /* 0x004fea000b800000 */
[----:B------:R-:W0:Y:S01]  /*0100*/  LDCU.64 UR6, c[0x0][0x388] ;  /* 0x00007100ff0677ac */ /* 0x000e220008000a00 */
[----:B------:R-:W-:Y:S02]  /*0110*/  MOV R5, 0xffffffff ;  /* 0xffffffff00057802 */ /* 0x000fe40000000f00 */
[----:B------:R-:W-:Y:S01]  /*0120*/  MOV R16, 0x7f7fffff ;  /* 0x7f7fffff00107802 */ /* 0x000fe20000000f00 */
[----:B------:R-:W-:Y:S02]  /*0130*/  UIADD3 UR5, UPT, UPT, -UR5, URZ, URZ ;  /* 0x000000ff05057290 */ /* 0x000fe4000fffe1ff */
[----:B0-----:R-:W-:-:S04]  /*0140*/  UIADD3 UR4, UP0, UPT, UR6, 0x8, URZ ;  /* 0x0000000806047890 */ /* 0x001fc8000ff1e0ff */
[----:B------:R-:W-:Y:S02]  /*0150*/  UIADD3.X UR6, UPT, UPT, URZ, UR7, URZ, UP0, !UPT ;  /* 0x00000007ff067290 */ /* 0x000fe400087fe4ff */
[----:B------:R-:W-:Y:S01]  /*0160*/  MOV R26, UR4 ;  /* 0x00000004001a7c02 */ /* 0x000fe20008000f00 */
[----:B------:R-:W-:-:S03]  /*0170*/  UMOV UR4, URZ ;  /* 0x000000ff00047c82 */ /* 0x000fc60008000000 */
[----:B------:R-:W-:-:S07]  /*0180*/  IMAD.U32 R27, RZ, RZ, UR6 ;  /* 0x00000006ff1b7e24 */ /* 0x000fce000f8e00ff */
.L_x_15:
[----:B------:R-:W2:Y:S01]  /*0190*/  LDG.E R4, desc[UR8][R26.64+-0x8] ;  /* 0xfffff8081a047981 */ /* 0x000ea2000c1e1900 */
[----:B------:R-:W-:Y:S01]  /*01a0*/  UIADD3 UR5, UPT, UPT, UR5, 0x1, URZ ;  /* 0x0000000105057890 */ /* 0x000fe2000fffe0ff */
[----:B------:R-:W-:-:S03]  /*01b0*/  PLOP3.LUT P0, PT, PT, PT, PT, 0x80, 0x8 ;  /* 0x000000000008781c */ /* 0x000fc60003f0f070 */
[----:B------:R-:W-:Y:S01]  /*01c0*/  UISETP.NE.AND UP0, UPT, UR5, URZ, UPT ;  /* 0x000000ff0500728c */ /* 0x000fe2000bf05270 */
[----:B--2---:R-:W-:-:S13]  /*01d0*/  FSETP.GEU.AND P1, PT, R4, 0.5, PT ;  /* 0x3f0000000400780b */ /* 0x004fda0003f2e000 */
[----:B------:R-:W-:Y:S05]  /*01e0*/  @P1 BRA `(.L_x_1) ;  /* 0x0000000400c01947 */ /* 0x000fea0003800000 */
[----:B------:R-:W2:Y:S04]  /*01f0*/  LDG.E R17, desc[UR8][R26.64] ;  /* 0x000000081a117981 */ /* 0x000ea8000c1e1900 */
[----:B------:R-:W2:Y:S04]  /*0200*/  LDG.E R2, desc[UR8][R28.64+0x4] ;  /* 0x000004081c027981 */ /* 0x000ea8000c1e1900 */
[----:B------:R-:W3:Y:S04]  /*0210*/  LDG.E R14, desc[UR8][R26.64+-0x4] ;  /* 0xfffffc081a0e7981 */ /* 0x000ee8000c1e1900 */
[----:B------:R-:W3:Y:S04]  /*0220*/  LDG.E R3, desc[UR8][R28.64] ;  /* 0x000000081c037981 */ /* 0x000ee8000c1e1900 */
[----:B------:R-:W4:Y:S04]  /*0230*/  LDG.E R25, desc[UR8][R28.64+0x10] ;  /* 0x000010081c197981 */ /* 0x000f28000c1e1900 */
[----:B------:R-:W5:Y:S04]  /*0240*/  LDG.E R15, desc[UR8][R26.64+0x4] ;  /* 0x000004081a0f7981 */ /* 0x000f68000c1e1900 */
[----:B------:R-:W5:Y:S04]  /*0250*/  LDG.E R0, desc[UR8][R28.64+0x8] ;  /* 0x000008081c007981 */ /* 0x000f68000c1e1900 */
[----:B------:R-:W5:Y:S04]  /*0260*/  LDG.E R18, desc[UR8][R28.64+0xc] ;  /* 0x00000c081c127981 */ /* 0x000f68000c1e1900 */
[----:B------:R-:W5:Y:S04]  /*0270*/  LDG.E R19, desc[UR8][R28.64+0x14] ;  /* 0x000014081c137981 */ /* 0x000f68000c1e1900 */
[----:B------:R-:W5:Y:S01]  /*0280*/  LDG.E R20, desc[UR8][R26.64+0x8] ;  /* 0x000008081a147981 */ /* 0x000f62000c1e1900 */
[----:B------:R-:W-:Y:S01]  /*0290*/  BSSY.RECONVERGENT B0, `(.L_x_2) ;  /* 0x000001a000007945 */ /* 0x000fe20003800200 */
[----:B--2---:R-:W-:-:S04]  /*02a0*/  FADD R4, R17, -R2 ;  /* 0x8000000211047221 */ /* 0x004fc80000000000 */
[----:B------:R-:W-:Y:S01]  /*02b0*/  FMUL R6, R4, R4 ;  /* 0x0000000404067220 */ /* 0x000fe20000400000 */
[----:B---3--:R-:W-:Y:S01]  /*02c0*/  FADD R13, R14, -R3 ;  /* 0x800000030e0d7221 */ /* 0x008fe20000000000 */
[----:B----4-:R-:W-:-:S03]  /*02d0*/  FMUL R21, R4, R25 ;  /* 0x0000001904157220 */ /* 0x010fc60000400000 */
[----:B------:R-:W-:Y:S01]  /*02e0*/  FFMA R23, R13, R13, R6 ;  /* 0x0000000d0d177223 */ /* 0x000fe20000000006 */
[----:B-----5:R-:W-:Y:S01]  /*02f0*/  FADD R30, R15, -R0 ;  /* 0x800000000f1e7221 */ /* 0x020fe20000000000 */
[----:B------:R-:W-:-:S03]  /*0300*/  FFMA R4, R13, R18, R21 ;  /* 0x000000120d047223 */ /* 0x000fc60000000015 */
[C---:B------:R-:W-:Y:S01]  /*0310*/  FFMA R23, R30.reuse, R30, R23 ;  /* 0x0000001e1e177223 */ /* 0x040fe20000000017 */
[----:B------:R-:W-:Y:S01]  /*0320*/  FFMA R30, R30, R19, R4 ;  /* 0x000000131e1e7223 */ /* 0x000fe20000000004 */
[----:B------:R-:W-:-:S03]  /*0330*/  FMUL R20, R20, R20 ;  /* 0x0000001414147220 */ /* 0x000fc60000400000 */
[C---:B------:R-:W-:Y:S01]  /*0340*/  FFMA R23, -R30.reuse, R30, R23 ;  /* 0x0000001e1e177223 */ /* 0x040fe20000000117 */
[----:B------:R-:W-:-:S03]  /*0350*/  FSETP.GEU.AND P0, PT, R30, RZ, PT ;  /* 0x000000ff1e00720b */ /* 0x000fc60003f0e000 */
[C---:B------:R-:W-:Y:S01]  /*0360*/  FADD R6, -R23.reuse, R20 ;  /* 0x0000001417067221 */ /* 0x040fe20000000100 */
[----:B------:R-:W-:-:S03]  /*0370*/  FSETP.LEU.AND P0, PT, R23, R20, P0 ;  /* 0x000000141700720b */ /* 0x000fc6000070b000 */
[----:B------:R0:W1:Y:S01]  /*0380*/  MUFU.RSQ R13, R6 ;  /* 0x00000006000d7308 */ /* 0x0000620000001400 */
[----:B------:R-:W-:-:S04]  /*0390*/  IADD3 R4, PT, PT, R6, -0xd000000, RZ ;  /* 0xf300000006047810 */ /* 0x000fc80007ffe0ff */
[----:B------:R-:W-:-:S13]  /*03a0*/  ISETP.GT.U32.AND P1, PT, R4, 0x727fffff, PT ;  /* 0x727fffff0400780c */ /* 0x000fda0003f24070 */
[----:B01----:R-:W-:Y:S05]  /*03b0*/  @!P1 BRA `(.L_x_3) ;  /* 0x00000000000c9947 */ /* 0x003fea0003800000 */
[----:B------:R-:W-:-:S07]  /*03c0*/  MOV R4, 0x3e0 ;  /* 0x000003e000047802 */ /* 0x000fce0000000f00 */
[----:B------:R-:W-:Y:S05]  /*03d0*/  CALL.REL.NOINC `($__internal_0_$__cuda_sm20_sqrt_rn_f32_slowpath) ;  /* 0x0000002000607944 */ /* 0x000fea0003c00000 */
[----:B------:R-:W-:Y:S05]  /*03e0*/  BRA `(.L_x_4) ;  /* 0x0000000000107947 */ /* 0x000fea0003800000 */
.L_x_3:
[----:B------:R-:W-:Y:S01]  /*03f0*/  FMUL.FTZ R24, R6, R13 ;  /* 0x0000000d06187220 */ /* 0x000fe20000410000 */
[----:B------:R-:W-:-:S03]  /*0400*/  FMUL.FTZ R4, R13, 0.5 ;  /* 0x3f0000000d047820 */ /* 0x000fc60000410000 */
[----:B------:R-:W-:-:S04]  /*0410*/  FFMA R13, -R24, R24, R6 ;  /* 0x00000018180d7223 */ /* 0x000fc80000000106 */
[----:B------:R-:W-:-:S07]  /*0420*/  FFMA R24, R13, R4, R24 ;  /* 0x000000040d187223 */ /* 0x000fce0000000018 */
.L_x_4:
[----:B------:R-:W-:Y:S05]  /*0430*/  BSYNC.RECONVERGENT B0 ;  /* 0x0000000000007941 */ /* 0x000fea0003800200 */
.L_x_2:
[C---:B------:R-:W-:Y:S01]  /*0440*/  FSETP.GEU.AND P1, PT, R30.reuse, R24, PT ;  /* 0x000000181e00720b */ /* 0x040fe20003f2e000 */
[C-C-:B------:R-:W-:Y:S01]  /*0450*/  FADD R13, R30.reuse, -R24.reuse ;  /* 0x800000181e0d7221 */ /* 0x140fe20000000000 */
[----:B------:R-:W-:Y:S11]  /*0460*/  BSSY.RECONVERGENT B2, `(.L_x_1) ;  /* 0x0000048000027945 */ /* 0x000ff60003800200 */
[----:B------:R-:W-:-:S04]  /*0470*/  @!P1 FADD R13, R30, R24 ;  /* 0x000000181e0d9221 */ /* 0x000fc80000000000 */
[-C--:B------:R-:W-:Y:S01]  /*0480*/  FFMA R2, R25, R13.reuse, R2 ;  /* 0x0000000d19027223 */ /* 0x080fe20000000002 */
[-C--:B------:R-:W-:Y:S01]  /*0490*/  FFMA R3, R18, R13.reuse, R3 ;  /* 0x0000000d12037223 */ /* 0x080fe20000000003 */
[----:B------:R-:W-:Y:S02]  /*04a0*/  FFMA R0, R19, R13, R0 ;  /* 0x0000000d13007223 */ /* 0x000fe40000000000 */
[----:B------:R-:W-:Y:S01]  /*04b0*/  FADD R17, -R17, R2 ;  /* 0x0000000211117221 */ /* 0x000fe20000000100 */
[----:B------:R-:W-:Y:S01]  /*04c0*/  FADD R19, -R14, R3 ;  /* 0x000000030e137221 */ /* 0x000fe20000000100 */
[----:B------:R-:W-:Y:S02]  /*04d0*/  FADD R15, -R15, R0 ;  /* 0x000000000f0f7221 */ /* 0x000fe40000000100 */
[----:B------:R-:W-:-:S04]  /*04e0*/  FMUL R4, R17, R17 ;  /* 0x0000001111047220 */ /* 0x000fc80000400000 */
[----:B------:R-:W-:-:S04]  /*04f0*/  FFMA R4, R19, R19, R4 ;  /* 0x0000001313047223 */ /* 0x000fc80000000004 */
[----:B------:R-:W-:-:S05]  /*0500*/  FFMA R6, R15, R15, R4 ;  /* 0x0000000f0f067223 */ /* 0x000fca0000000004 */
[----:B------:R-:W-:-:S13]  /*0510*/  FSETP.NEU.AND P1, PT, R6, RZ, PT ;  /* 0x000000ff0600720b */ /* 0x000fda0003f2d000 */
[----:B------:R-:W-:Y:S05]  /*0520*/  @!P1 BRA `(.L_x_5) ;  /* 0x0000000000ec9947 */ /* 0x000fea0003800000 */
[----:B------:R-:W-:Y:S01]  /*0530*/  IADD3 R4, PT, PT, R6, -0xd000000, RZ ;  /* 0xf300000006047810 */ /* 0x000fe20007ffe0ff */
[----:B------:R0:W1:Y:S01]  /*0540*/  MUFU.RSQ R21, R6 ;  /* 0x0000000600157308 */ /* 0x0000620000001400 */
[----:B------:R-:W-:Y:S02]  /*0550*/  BSSY.RECONVERGENT B0, `(.L_x_6) ;  /* 0x000000b000007945 */ /* 0x000fe40003800200 */
[----:B------:R-:W-:-:S13]  /*0560*/  ISETP.GT.U32.AND P1, PT, R4, 0x727fffff, PT ;  /* 0x727fffff0400780c */ /* 0x000fda0003f24070 */
[----:B0-----:R-:W-:Y:S05]  /*0570*/  @!P1 BRA `(.L_x_7) ;  /* 0x0000000000109947 */ /* 0x001fea0003800000 */
[----:B------:R-:W-:-:S07]  /*0580*/  MOV R4, 0x5a0 ;  /* 0x000005a000047802 */ /* 0x000fce0000000f00 */
[----:B-1----:R-:W-:Y:S05]  /*0590*/  CALL.REL.NOINC `($__internal_0_$__cuda_sm20_sqrt_rn_f32_slowpath) ;  /* 0x0000001c00f07944 */ /* 0x002fea0003c00000 */
[----:B------:R-:W-:Y:S01]  /*05a0*/  MOV R14, R24 ;  /* 0x00000018000e7202 */ /* 0x000fe20000000f00 */
[----:B------:R-:W-:Y:S06]  /*05b0*/  BRA `(.L_x_8) ;  /* 0x0000000000107947 */ /* 0x000fec0003800000 */
.L_x_7:
[----:B-1----:R-:W-:Y:S01]  /*05c0*/  FMUL.FTZ R14, R6, R21 ;  /* 0x00000015060e7220 */ /* 0x002fe20000410000 */
[----:B------:R-:W-:-:S03]  /*05d0*/  FMUL.FTZ R4, R21, 0.5 ;  /* 0x3f00000015047820 */ /* 0x000fc60000410000 */
[----:B------:R-:W-:-:S04]  /*05e0*/  FFMA R21, -R14, R14, R6 ;  /* 0x0000000e0e157223 */ /* 0x000fc80000000106 */
[----:B------:R-:W-:-:S07]  /*05f0*/  FFMA R14, R21, R4, R14 ;  /* 0x00000004150e7223 */ /* 0x000fce000000000e */
.L_x_8:
[----:B------:R-:W-:Y:S05]  /*0600*/  BSYNC.RECONVERGENT B0 ;  /* 0x0000000000007941 */ /* 0x000fea0003800200 */
.L_x_6:
[----:B------:R-:W0:Y:S01]  /*0610*/  MUFU.RCP R21, R14 ;  /* 0x0000000e00157308 */ /* 0x000e220000001000 */
[----:B------:R-:W-:Y:S07]  /*0620*/  BSSY.RECONVERGENT B3, `(.L_x_9) ;  /* 0x000000c000037945 */ /* 0x000fee0003800200 */
[----:B------:R-:W1:Y:S01]  /*0630*/  FCHK P1, R19, R14 ;  /* 0x0000000e13007302 */ /* 0x000e620000020000 */
[----:B0-----:R-:W-:-:S04]  /*0640*/  FFMA R4, R21, -R14, 1 ;  /* 0x3f80000015047423 */ /* 0x001fc8000000080e */
[----:B------:R-:W-:-:S04]  /*0650*/  FFMA R4, R21, R4, R21 ;  /* 0x0000000415047223 */ /* 0x000fc80000000015 */
[----:B------:R-:W-:-:S04]  /*0660*/  FFMA R21, R19, R4, RZ ;  /* 0x0000000413157223 */ /* 0x000fc800000000ff */
[----:B------:R-:W-:-:S04]  /*0670*/  FFMA R6, R21, -R14, R19 ;  /* 0x8000000e15067223 */ /* 0x000fc80000000013 */
[----:B------:R-:W-:Y:S01]  /*0680*/  FFMA R4, R4, R6, R21 ;  /* 0x0000000604047223 */ /* 0x000fe20000000015 */
[----:B-1----:R-:W-:Y:S06]  /*0690*/  @!P1 BRA `(.L_x_10) ;  /* 0x0000000000109947 */ /* 0x002fec0003800000 */
[----:B------:R-:W-:Y:S01]  /*06a0*/  MOV R4, R19 ;  /* 0x0000001300047202 */ /* 0x000fe20000000f00 */
[----:B------:R-:W-:Y:S01]  /*06b0*/  IMAD.MOV.U32 R25, RZ, RZ, R14 ;  /* 0x000000ffff197224 */ /* 0x000fe200078e000e */
[----:B------:R-:W-:-:S07]  /*06c0*/  MOV R6, 0x6e0 ;  /* 0x000006e000067802 */ /* 0x000fce0000000f00 */
[----:B------:R-:W-:Y:S05]  /*06d0*/  CALL.REL.NOINC `($__internal_1_$__cuda_sm3x_div_rn_noftz_f32_slowpath) ;  /* 0x0000001c00f87944 */ /* 0x000fea0003c00000 */
.L_x_10:
[----:B------:R-:W-:Y:S05]  /*06e0*/  BSYNC.RECONVERGENT B3 ;  /* 0x0000000000037941 */ /* 0x000fea0003800200 */
.L_x_9:
[----:B------:R-:W0:Y:S01]  /*06f0*/  MUFU.RCP R19, R14 ;  /* 0x0000000e00137308 */ /* 0x000e220000001000 */
[----:B------:R-:W-:Y:S07]  /*0700*/  BSSY.RECONVERGENT B3, `(.L_x_11) ;  /* 0x000000d000037945 */ /* 0x000fee0003800200 */
[----:B------:R-:W1:Y:S01]  /*0710*/  FCHK P1, R17, R14 ;  /* 0x0000000e11007302 */ /* 0x000e620000020000 */
[----:B0-----:R-:W-:-:S04]  /*0720*/  FFMA R6, R19, -R14, 1 ;  /* 0x3f80000013067423 */ /* 0x001fc8000000080e */
[----:B------:R-:W-:Y:S01]  /*0730*/  FFMA R23, R19, R6, R19 ;  /* 0x0000000613177223 */ /* 0x000fe20000000013 */
[----:B------:R-:W-:-:S03]  /*0740*/  MOV R19, R4 ;  /* 0x0000000400137202 */ /* 0x000fc60000000f00 */
[----:B------:R-:W-:-:S04]  /*0750*/  FFMA R6, R17, R23, RZ ;  /* 0x0000001711067223 */ /* 0x000fc800000000ff */
[----:B------:R-:W-:-:S04]  /*0760*/  FFMA R21, R6, -R14, R17 ;  /* 0x8000000e06157223 */ /* 0x000fc80000000011 */
[----:B------:R-:W-:Y:S01]  /*0770*/  FFMA R4, R23, R21, R6 ;  /* 0x0000001517047223 */ /* 0x000fe20000000006 */
[----:B-1----:R-:W-:Y:S06]  /*0780*/  @!P1 BRA `(.L_x_12) ;  /* 0x0000000000109947 */ /* 0x002fec0003800000 */
[----:B------:R-:W-:Y:S02]  /*0790*/  MOV R4, R17 ;  /* 0x0000001100047202 */ /* 0x000fe40000000f00 */
[----:B------:R-:W-:Y:S02]  /*07a0*/  MOV R25, R14 ;  /* 0x0000000e00197202 */ /* 0x000fe40000000f00 */
[----:B------:R-:W-:-:S07]  /*07b0*/  MOV R6, 0x7d0 ;  /* 0x000007d000067802 */ /* 0x000fce0000000f00 */
[----:B------:R-:W-:Y:S05]  /*07c0*/  CALL.REL.NOINC `($__internal_1_$__cuda_sm3x_div_rn_noftz_f32_slowpath) ;  /* 0x0000001c00bc7944 */ /* 0x000fea0003c00000 */
.L_x_12:
[----:B------:R-:W-:Y:S05]  /*07d0*/  BSYNC.RECONVERGENT B3 ;  /* 0x0000000000037941 */ /* 0x000fea0003800200 */
.L_x_11:
        /* <DEDUP_REMOVED lines=10> */
[----:B------:R-:W-:Y:S01]  /*0880*/  IMAD.MOV.U32 R4, RZ, RZ, R15 ;  /* 0x000000ffff047224 */ /* 0x000fe200078e000f */
[----:B------:R-:W-:Y:S02]  /*0890*/  MOV R25, R14 ;  /* 0x0000000e00197202 */ /* 0x000fe40000000f00 */
[----:B------:R-:W-:-:S07]  /*08a0*/  MOV R6, 0x8c0 ;  /* 0x000008c000067802 */ /* 0x000fce0000000f00 */
[----:B------:R-:W-:Y:S05]  /*08b0*/  CALL.REL.NOINC `($__internal_1_$__cuda_sm3x_div_rn_noftz_f32_slowpath) ;  /* 0x0000001c00807944 */ /* 0x000fea0003c00000 */
.L_x_14:
[----:B------:R-:W-:Y:S05]  /*08c0*/  BSYNC.RECONVERGENT B3 ;  /* 0x0000000000037941 */ /* 0x000fea0003800200 */
.L_x_13:
[----:B------:R-:W-:-:S07]  /*08d0*/  MOV R15, R4 ;  /* 0x00000004000f7202 */ /* 0x000fce0000000f00 */
.L_x_5:
[----:B------:R-:W-:Y:S05]  /*08e0*/  BSYNC.RECONVERGENT B2 ;  /* 0x0000000000027941 */ /* 0x000fea0003800200 */
.L_x_1:
[----:B------:R-:W-:Y:S02]  /*08f0*/  FSETP.GEU.OR P0, PT, R13, R16, !P0 ;  /* 0x000000100d00720b */ /* 0x000fe4000470e400 */
[----:B------:R-:W-:-:S04]  /*0900*/  IADD3 R26, P1, PT, R26, 0x40, RZ ;  /* 0x000000401a1a7810 */ /* 0x000fc80007f3e0ff */
[----:B------:R-:W-:-:S07]  /*0910*/  IADD3.X R27, PT, PT, RZ, R27, RZ, P1, !PT ;  /* 0x0000001bff1b7210 */ /* 0x000fce0000ffe4ff */
[----:B------:R-:W-:Y:S01]  /*0920*/  @!P0 MOV R7, R15 ;  /* 0x0000000f00078202 */ /* 0x000fe20000000f00 */
[----:B------:R-:W-:Y:S01]  /*0930*/  @!P0 IMAD.MOV.U32 R8, RZ, RZ, R17 ;  /* 0x000000ffff088224 */ /* 0x000fe200078e0011 */
[----:B------:R-:W-:Y:S01]  /*0940*/  @!P0 MOV R9, R19 ;  /* 0x0000001300098202 */ /* 0x000fe20000000f00 */
[----:B------:R-:W-:Y:S01]  /*0950*/  @!P0 IMAD.MOV.U32 R12, RZ, RZ, R3 ;  /* 0x000000ffff0c8224 */ /* 0x000fe200078e0003 */
[----:B------:R-:W-:Y:S02]  /*0960*/  @!P0 MOV R10, R0 ;  /* 0x00000000000a8202 */ /* 0x000fe40000000f00 */
[----:B------:R-:W-:Y:S02]  /*0970*/  @!P0 MOV R11, R2 ;  /* 0x00000002000b8202 */ /* 0x000fe40000000f00 */
[----:B------:R-:W-:Y:S02]  /*0980*/  @!P0 MOV R16, R13 ;  /* 0x0000000d00108202 */ /* 0x000fe40000000f00 */
[----:B------:R-:W-:Y:S01]  /*0990*/  @!P0 MOV R5, UR4 ;  /* 0x0000000400058c02 */ /* 0x000fe20008000f00 */
[----:B------:R-:W-:Y:S01]  /*09a0*/  UIADD3 UR4, UPT, UPT, UR4, 0x1, URZ ;  /* 0x0000000104047890 */ /* 0x000fe2000fffe0ff */
[----:B------:R-:W-:Y:S11]  /*09b0*/  BRA.U UP0, `(.L_x_15) ;  /* 0xfffffff500f47547 */ /* 0x000ff6000b83ffff */
.L_x_0:
[----:B------:R-:W-:Y:S01]  /*09c0*/  ISETP.GE.AND P0, PT, R5, RZ, PT ;  /* 0x000000ff0500720c */ /* 0x000fe20003f06270 */
[----:B------:R-:W-:Y:S01]  /*09d0*/  BSSY.RECONVERGENT B3, `(.L_x_16) ;  /* 0x00001b3000037945 */ /* 0x000fe20003800200 */
[----:B------:R-:W-:Y:S01]  /*09e0*/  HFMA2 R13, -RZ, RZ, 1.6494140625, -0.002735137939453125 ;  /* 0x3e99999aff0d7431 */ /* 0x000fe200000001ff */
[----:B------:R-:W-:Y:S01]  /*09f0*/  MOV R15, 0x3e99999a ;  /* 0x3e99999a000f7802 */ /* 0x000fe20000000f00 */
[----:B------:R-:W-:-:S09]  /*0a00*/  HFMA2 R17, -RZ, RZ, 1.6494140625, -0.002735137939453125 ;  /* 0x3e99999aff117431 */ /* 0x000fd200000001ff */
[----:B------:R-:W-:Y:S05]  /*0a10*/  @!P0 BRA `(.L_x_17) ;  /* 0x0000001800b88947 */ /* 0x000fea0003800000 */
[----:B------:R-:W0:Y:S01]  /*0a20*/  LDCU UR4, c[0x0][0x3a0] ;  /* 0x00007400ff0477ac */ /* 0x000e220008000800 */
[----:B------:R-:W-:Y:S01]  /*0a30*/  BSSY.RECONVERGENT B2, `(.L_x_18) ;  /* 0x00001a3000027945 */ /* 0x000fe20003800200 */
[----:B0-----:R-:W-:-:S09]  /*0a40*/  UISETP.GE.AND UP0, UPT, UR4, 0x1, UPT ;  /* 0x000000010400788c */ /* 0x001fd2000bf06270 */
[----:B------:R-:W-:Y:S05]  /*0a50*/  BRA.U !UP0, `(.L_x_19) ;  /* 0x0000000d08507547 */ /* 0x000fea000b800000 */
[----:B------:R-:W0:Y:S01]  /*0a60*/  LDC.64 R18, c[0x0][0x388] ;  /* 0x0000e200ff127b82 */ /* 0x000e220000000a00 */
[----:B------:R-:W-:-:S04]  /*0a70*/  IMAD.SHL.U32 R3, R5, 0x10, RZ ;  /* 0x0000001005037824 */ /* 0x000fc800078e00ff */
[----:B0-----:R-:W-:-:S05]  /*0a80*/  IMAD.WIDE.U32 R18, R3, 0x4, R18 ;  /* 0x0000000403127825 */ /* 0x001fca00078e0012 */
[----:B------:R-:W2:Y:S02]  /*0a90*/  LDG.E R0, desc[UR8][R18.64+0x38] ;  /* 0x0000380812007981 */ /* 0x000ea4000c1e1900 */
[----:B--2---:R-:W-:-:S13]  /*0aa0*/  FSETP.GEU.AND P0, PT, R0, 0.5, PT ;  /* 0x3f0000000000780b */ /* 0x004fda0003f0e000 */
[----:B------:R-:W-:Y:S05]  /*0ab0*/  @P0 BRA `(.L_x_19) ;  /* 0x0000000c00380947 */ /* 0x000fea0003800000 */
[----:B------:R-:W0:Y:S01]  /*0ac0*/  LDCU UR4, c[0x0][0x394] ;  /* 0x00007280ff0477ac */ /* 0x000e220008000800 */
[----:B------:R-:W-:Y:S02]  /*0ad0*/  MOV R13, RZ ;  /* 0x000000ff000d7202 */ /* 0x000fe40000000f00 */
[----:B------:R-:W-:Y:S01]  /*0ae0*/  CS2R R14, SRZ ;  /* 0x00000000000e7805 */ /* 0x000fe2000001ff00 */
[----:B0-----:R-:W-:-:S09]  /*0af0*/  UISETP.GE.AND UP0, UPT, UR4, 0x1, UPT ;  /* 0x000000010400788c */ /* 0x001fd2000bf06270 */
[----:B------:R-:W-:Y:S05]  /*0b00*/  BRA.U !UP0, `(.L_x_20) ;  /* 0x0000001908547547 */ /* 0x000fea000b800000 */
[----:B------:R-:W-:Y:S01]  /*0b10*/  F2F.F64.F32 R2, R11 ;  /* 0x0000000b00027310 */ /* 0x000fe20000201800 */
[----:B------:R-:W-:Y:S01]  /*0b20*/  UMOV UR4, 0xeb1c432d ;  /* 0xeb1c432d00047882 */ /* 0x000fe20000000000 */
[----:B------:R-:W-:Y:S01]  /*0b30*/  UMOV UR5, 0x3f1a36e2 ;  /* 0x3f1a36e200057882 */ /* 0x000fe20000000000 */
[----:B------:R-:W-:Y:S01]  /*0b40*/  HFMA2 R13, -RZ, RZ, 0, 0 ;  /* 0x00000000ff0d7431 */ /* 0x000fe200000001ff */
[----:B------:R-:W-:Y:S01]  /*0b50*/  BSSY.RECONVERGENT B5, `(.L_x_21) ;  /* 0x00000c3000057945 */ /* 0x000fe20003800200 */
[----:B------:R-:W-:Y:S01]  /*0b60*/  MOV R29, 0x3f800000 ;  /* 0x3f800000001d7802 */ /* 0x000fe20000000f00 */
[----:B------:R-:W-:Y:S01]  /*0b70*/  IMAD.MOV.U32 R26, RZ, RZ, 0x3f800000 ;  /* 0x3f800000ff1a7424 */ /* 0x000fe200078e00ff */
[----:B------:R-:W-:Y:S01]  /*0b80*/  MOV R28, 0x3f800000 ;  /* 0x3f800000001c7802 */ /* 0x000fe20000000f00 */
[----:B------:R-:W0:Y:S08]  /*0b90*/  F2F.F64.F32 R14, R8 ;  /* 0x00000008000e7310 */ /* 0x000e300000201800 */
[----:B------:R-:W-:Y:S01]  /*0ba0*/  F2F.F64.F32 R16, R10 ;  /* 0x0000000a00107310 */ /* 0x000fe20000201800 */
[----:B0-----:R-:W-:-:S07]  /*0bb0*/  DFMA R2, R14, UR4, R2 ;  /* 0x000000040e027c2b */ /* 0x001fce0008000002 */
[----:B------:R-:W0:Y:S01]  /*0bc0*/  F2F.F64.F32 R20, R7 ;  /* 0x0000000700147310 */ /* 0x000e220000201800 */
[----:B------:R-:W-:-:S07]  /*0bd0*/  CS2R R14, SRZ ;  /* 0x00000000000e7805 */ /* 0x000fce000001ff00 */
[----:B------:R-:W-:Y:S01]  /*0be0*/  F2F.F64.F32 R22, R9 ;  /* 0x0000000900167310 */ /* 0x000fe20000201800 */
[----:B0-----:R-:W-:-:S07]  /*0bf0*/  DFMA R20, R20, UR4, R16 ;  /* 0x0000000414147c2b */ /* 0x001fce0008000010 */
[----:B------:R-:W0:Y:S08]  /*0c00*/  F2F.F64.F32 R24, R12 ;  /* 0x0000000c00187310 */ /* 0x000e300000201800 */
[----:B------:R1:W2:Y:S01]  /*0c10*/  F2F.F32.F64 R31, R2 ;  /* 0x00000002001f7310 */ /* 0x0002a20000301000 */
[----:B0-----:R-:W-:-:S07]  /*0c20*/  DFMA R16, R22, UR4, R24 ;  /* 0x0000000416107c2b */ /* 0x001fce0008000018 */
[----:B------:R1:W0:Y:S01]  /*0c30*/  F2F.F32.F64 R30, R20 ;  /* 0x00000014001e7310 */ /* 0x0002220000301000 */
[----:B--2---:R-:W-:-:S07]  /*0c40*/  HFMA2 R25, -RZ, RZ, 0, 0 ;  /* 0x00000000ff197431 */ /* 0x004fce00000001ff */
.L_x_43:
[----:B-1----:R-:W1:Y:S01]  /*0c50*/  LDC.64 R2, c[0x0][0x388] ;  /* 0x0000e200ff027b82 */ /* 0x002e620000000a00 */
[----:B------:R-:W-:-:S05]  /*0c60*/  SHF.L.U32 R21, R25, 0x4, RZ ;  /* 0x0000000419157819 */ /* 0x000fca00000006ff */
[----:B-1----:R-:W-:-:S05]  /*0c70*/  IMAD.WIDE R20, R21, 0x4, R2 ;  /* 0x0000000415147825 */ /* 0x002fca00078e0202 */
[----:B------:R-:W2:Y:S01]  /*0c80*/  LDG.E R0, desc[UR8][R20.64+0x3c] ;  /* 0x00003c0814007981 */ /* 0x000ea2000c1e1900 */
[----:B------:R-:W-:Y:S01]  /*0c90*/  BSSY.RECONVERGENT B4, `(.L_x_22) ;  /* 0x00000aa000047945 */ /* 0x000fe20003800200 */
[----:B--2---:R-:W-:-:S13]  /*0ca0*/  FSETP.GT.AND P1, PT, R0, 0.5, PT ;  /* 0x3f0000000000780b */ /* 0x004fda0003f24000 */
[----:B------:R-:W-:Y:S05]  /*0cb0*/  @!P1 BRA `(.L_x_23) ;  /* 0x00000008009c9947 */ /* 0x000fea0003800000 */
[----:B------:R-:W2:Y:S04]  /*0cc0*/  LDG.E R0, desc[UR8][R20.64+0x8] ;  /* 0x0000080814007981 */ /* 0x000ea8000c1e1900 */
[----:B------:R-:W3:Y:S04]  /*0cd0*/  LDG.E R23, desc[UR8][R20.64+0x4] ;  /* 0x0000040814177981 */ /* 0x000ee8000c1e1900 */
[----:B------:R-:W4:Y:S01]  /*0ce0*/  LDG.E R25, desc[UR8][R20.64+0xc] ;  /* 0x00000c0814197981 */ /* 0x000f22000c1e1900 */
[----:B------:R-:W-:Y:S01]  /*0cf0*/  BSSY.RECONVERGENT B6, `(.L_x_24) ;  /* 0x0000045000067945 */ /* 0x000fe20003800200 */
[----:B--2---:R-:W-:Y:S01]  /*0d00*/  FADD R3, -R11, R0 ;  /* 0x000000000b037221 */ /* 0x004fe20000000100 */
[----:B---3--:R-:W-:-:S03]  /*0d10*/  FADD R2, -R12, R23 ;  /* 0x000000170c027221 */ /* 0x008fc60000000100 */
[----:B------:R-:W-:Y:S01]  /*0d20*/  FMUL R23, R3, R3 ;  /* 0x0000000303177220 */ /* 0x000fe20000400000 */
[----:B----4-:R-:W-:-:S03]  /*0d30*/  FADD R0, -R10, R25 ;  /* 0x000000190a007221 */ /* 0x010fc60000000100 */
[----:B------:R-:W-:-:S04]  /*0d40*/  FFMA R23, R2, R2, R23 ;  /* 0x0000000202177223 */ /* 0x000fc80000000017 */
[----:B------:R-:W-:-:S05]  /*0d50*/  FFMA R4, R0, R0, R23 ;  /* 0x0000000000047223 */ /* 0x000fca0000000017 */
[----:B------:R-:W-:-:S13]  /*0d60*/  FSETP.NEU.AND P1, PT, R4, RZ, PT ;  /* 0x000000ff0400720b */ /* 0x000fda0003f2d000 */
[----:B------:R-:W-:Y:S05]  /*0d70*/  @!P1 BRA `(.L_x_25) ;  /* 0x0000000000f09947 */ /* 0x000fea0003800000 */
[----:B------:R-:W-:Y:S01]  /*0d80*/  IADD3 R6, PT, PT, R4, -0xd000000, RZ ;  /* 0xf300000004067810 */ /* 0x000fe20007ffe0ff */
[----:B------:R1:W2:Y:S01]  /*0d90*/  MUFU.RSQ R21, R4 ;  /* 0x0000000400157308 */ /* 0x0002a20000001400 */
[----:B------:R-:W-:Y:S02]  /*0da0*/  BSSY.RECONVERGENT B0, `(.L_x_26) ;  /* 0x000000c000007945 */ /* 0x000fe40003800200 */
[----:B------:R-:W-:-:S13]  /*0db0*/  ISETP.GT.U32.AND P1, PT, R6, 0x727fffff, PT ;  /* 0x727fffff0600780c */ /* 0x000fda0003f24070 */
[----:B-1----:R-:W-:Y:S05]  /*0dc0*/  @!P1 BRA `(.L_x_27) ;  /* 0x0000000000149947 */ /* 0x002fea0003800000 */
[----:B------:R-:W-:Y:S02]  /*0dd0*/  MOV R6, R4 ;  /* 0x0000000400067202 */ /* 0x000fe40000000f00 */
[----:B------:R-:W-:-:S07]  /*0de0*/  MOV R4, 0xe00 ;  /* 0x00000e0000047802 */ /* 0x000fce0000000f00 */
[----:B0-2---:R-:W-:Y:S05]  /*0df0*/  CALL.REL.NOINC `($__internal_0_$__cuda_sm20_sqrt_rn_f32_slowpath) ;  /* 0x0000001400d87944 */ /* 0x005fea0003c00000 */
[----:B------:R-:W-:Y:S01]  /*0e00*/  IMAD.MOV.U32 R27, RZ, RZ, R24 ;  /* 0x000000ffff1b7224 */ /* 0x000fe200078e0018 */
[----:B------:R-:W-:Y:S06]  /*0e10*/  BRA `(.L_x_28) ;  /* 0x0000000000107947 */ /* 0x000fec0003800000 */
.L_x_27:
[----:B--2---:R-:W-:Y:S01]  /*0e20*/  FMUL.FTZ R27, R4, R21 ;  /* 0x00000015041b7220 */ /* 0x004fe20000410000 */
[----:B------:R-:W-:-:S03]  /*0e30*/  FMUL.FTZ R6, R21, 0.5 ;  /* 0x3f00000015067820 */ /* 0x000fc60000410000 */
[----:B------:R-:W-:-:S04]  /*0e40*/  FFMA R4, -R27, R27, R4 ;  /* 0x0000001b1b047223 */ /* 0x000fc80000000104 */
[----:B------:R-:W-:-:S07]  /*0e50*/  FFMA R27, R4, R6, R27 ;  /* 0x00000006041b7223 */ /* 0x000fce000000001b */
.L_x_28:
[----:B------:R-:W-:Y:S05]  /*0e60*/  BSYNC.RECONVERGENT B0 ;  /* 0x0000000000007941 */ /* 0x000fea0003800200 */
.L_x_26:
[----:B------:R-:W1:Y:S01]  /*0e70*/  MUFU.RCP R4, R27 ;  /* 0x0000001b00047308 */ /* 0x000e620000001000 */
[----:B------:R-:W-:Y:S07]  /*0e80*/  BSSY.RECONVERGENT B7, `(.L_x_29) ;  /* 0x000000c000077945 */ /* 0x000fee0003800200 */
[----:B------:R-:W2:Y:S01]  /*0e90*/  FCHK P1, R2, R27 ;  /* 0x0000001b02007302 */ /* 0x000ea20000020000 */
[----:B-1----:R-:W-:-:S04]  /*0ea0*/  FFMA R21, R4, -R27, 1 ;  /* 0x3f80000004157423 */ /* 0x002fc8000000081b */
[----:B------:R-:W-:-:S04]  /*0eb0*/  FFMA R21, R4, R21, R4 ;  /* 0x0000001504157223 */ /* 0x000fc80000000004 */
[----:B------:R-:W-:-:S04]  /*0ec0*/  FFMA R4, R2, R21, RZ ;  /* 0x0000001502047223 */ /* 0x000fc800000000ff */
[----:B------:R-:W-:-:S04]  /*0ed0*/  FFMA R6, R4, -R27, R2 ;  /* 0x8000001b04067223 */ /* 0x000fc80000000002 */
[----:B------:R-:W-:Y:S01]  /*0ee0*/  FFMA R4, R21, R6, R4 ;  /* 0x0000000615047223 */ /* 0x000fe20000000004 */
[----:B--2---:R-:W-:Y:S06]  /*0ef0*/  @!P1 BRA `(.L_x_30) ;  /* 0x0000000000109947 */ /* 0x004fec0003800000 */
[----:B------:R-:W-:Y:S02]  /*0f00*/  MOV R4, R2 ;  /* 0x0000000200047202 */ /* 0x000fe40000000f00 */
[----:B------:R-:W-:Y:S02]  /*0f10*/  MOV R25, R27 ;  /* 0x0000001b00197202 */ /* 0x000fe40000000f00 */
[----:B------:R-:W-:-:S07]  /*0f20*/  MOV R6, 0xf40 ;  /* 0x00000f4000067802 */ /* 0x000fce0000000f00 */
[----:B0-----:R-:W-:Y:S05]  /*0f30*/  CALL.REL.NOINC `($__internal_1_$__cuda_sm3x_div_rn_noftz_f32_slowpath) ;  /* 0x0000001400e07944 */ /* 0x001fea0003c00000 */
.L_x_30:
[----:B------:R-:W-:Y:S05]  /*0f40*/  BSYNC.RECONVERGENT B7 ;  /* 0x0000000000077941 */ /* 0x000fea0003800200 */
.L_x_29:
[----:B------:R-:W1:Y:S01]  /*0f50*/  MUFU.RCP R2, R27 ;  /* 0x0000001b00027308 */ /* 0x000e620000001000 */
[----:B------:R-:W-:Y:S07]  /*0f60*/  BSSY.RECONVERGENT B7, `(.L_x_31) ;  /* 0x000000d000077945 */ /* 0x000fee0003800200 */
[----:B------:R-:W2:Y:S01]  /*0f70*/  FCHK P1, R3, R27 ;  /* 0x0000001b03007302 */ /* 0x000ea20000020000 */
[----:B-1----:R-:W-:-:S04]  /*0f80*/  FFMA R21, R2, -R27, 1 ;  /* 0x3f80000002157423 */ /* 0x002fc8000000081b */
[----:B------:R-:W-:Y:S01]  /*0f90*/  FFMA R23, R2, R21, R2 ;  /* 0x0000001502177223 */ /* 0x000fe20000000002 */
[----:B------:R-:W-:-:S03]  /*0fa0*/  MOV R2, R4 ;  /* 0x0000000400027202 */ /* 0x000fc60000000f00 */
[----:B------:R-:W-:-:S04]  /*0fb0*/  FFMA R6, R3, R23, RZ ;  /* 0x0000001703067223 */ /* 0x000fc800000000ff */
[----:B------:R-:W-:-:S04]  /*0fc0*/  FFMA R21, R6, -R27, R3 ;  /* 0x8000001b06157223 */ /* 0x000fc80000000003 */
[----:B------:R-:W-:Y:S01]  /*0fd0*/  FFMA R4, R23, R21, R6 ;  /* 0x0000001517047223 */ /* 0x000fe20000000006 */
[----:B--2---:R-:W-:Y:S06]  /*0fe0*/  @!P1 BRA `(.L_x_32) ;  /* 0x0000000000109947 */ /* 0x004fec0003800000 */
[----:B------:R-:W-:Y:S01]  /*0ff0*/  MOV R4, R3 ;  /* 0x0000000300047202 */ /* 0x000fe20000000f00 */
[----:B------:R-:W-:Y:S01]  /*1000*/  IMAD.MOV.U32 R25, RZ, RZ, R27 ;  /* 0x000000ffff197224 */ /* 0x000fe200078e001b */
[----:B------:R-:W-:-:S07]  /*1010*/  MOV R6, 0x1030 ;  /* 0x0000103000067802 */ /* 0x000fce0000000f00 */
[----:B0-----:R-:W-:Y:S05]  /*1020*/  CALL.REL.NOINC `($__internal_1_$__cuda_sm3x_div_rn_noftz_f32_slowpath) ;  /* 0x0000001400a47944 */ /* 0x001fea0003c00000 */
.L_x_32:
[----:B------:R-:W-:Y:S05]  /*1030*/  BSYNC.RECONVERGENT B7 ;  /* 0x0000000000077941 */ /* 0x000fea0003800200 */
.L_x_31:
        /* <DEDUP_REMOVED lines=14> */
.L_x_34:
[----:B------:R-:W-:Y:S05]  /*1120*/  BSYNC.RECONVERGENT B7 ;  /* 0x0000000000077941 */ /* 0x000fea0003800200 */
.L_x_33:
[----:B------:R-:W-:-:S07]  /*1130*/  MOV R0, R4 ;  /* 0x0000000400007202 */ /* 0x000fce0000000f00 */
.L_x_25:
[----:B------:R-:W-:Y:S05]  /*1140*/  BSYNC.RECONVERGENT B6 ;  /* 0x0000000000067941 */ /* 0x000fea0003800200 */
.L_x_24:
[----:B------:R-:W-:Y:S01]  /*1150*/  BSSY.RECONVERGENT B0, `(.L_x_35) ;  /* 0x0000043000007945 */ /* 0x000fe20003800200 */
[----:B------:R-:W-:-:S07]  /*1160*/  IMAD.MOV.U32 R25, RZ, RZ, RZ ;  /* 0x000000ffff197224 */ /* 0x000fce00078e00ff */
.L_x_42:
[----:B------:R-:W1:Y:S01]  /*1170*/  LDC.64 R20, c[0x0][0x388] ;  /* 0x0000e200ff147b82 */ /* 0x000e620000000a00 */
[----:B------:R-:W-:-:S05]  /*1180*/  SHF.L.U32 R23, R25, 0x4, RZ ;  /* 0x0000000419177819 */ /* 0x000fca00000006ff */
[----:B-1----:R-:W-:-:S06]  /*1190*/  IMAD.WIDE.U32 R22, R23, 0x4, R20 ;  /* 0x0000000417167825 */ /* 0x002fcc00078e0014 */
[----:B------:R-:W2:Y:S01]  /*11a0*/  LDG.E R22, desc[UR8][R22.64+0x3c] ;  /* 0x00003c0816167981 */ /* 0x000ea2000c1e1900 */
[----:B------:R-:W-:Y:S01]  /*11b0*/  BSSY.RECONVERGENT B1, `(.L_x_36) ;  /* 0x000002f000017945 */ /* 0x000fe20003800200 */
[----:B--2---:R-:W-:-:S13]  /*11c0*/  FSETP.GEU.AND P1, PT, R22, 0.5, PT ;  /* 0x3f0000001600780b */ /* 0x004fda0003f2e000 */
[----:B------:R-:W-:Y:S05]  /*11d0*/  @P1 BRA `(.L_x_37) ;  /* 0x0000000000b01947 */ /* 0x000fea0003800000 */
[----:B------:R-:W-:-:S05]  /*11e0*/  IMAD.WIDE.U32 R20, R25, 0x4, R20 ;  /* 0x0000000419147825 */ /* 0x000fca00078e0014 */
[----:B------:R-:W2:Y:S01]  /*11f0*/  LDG.E R4, desc[UR8][R20.64] ;  /* 0x0000000814047981 */ /* 0x000ea2000c1e1900 */
[----:B------:R-:W-:Y:S02]  /*1200*/  PLOP3.LUT P0, PT, PT, PT, PT, 0x8, 0x80 ;  /* 0x000000000080781c */ /* 0x000fe40003f0e170 */
[----:B--2---:R-:W-:-:S13]  /*1210*/  FSETP.GEU.AND P1, PT, R4, 0.5, PT ;  /* 0x3f0000000400780b */ /* 0x004fda0003f2e000 */
[----:B------:R-:W-:Y:S05]  /*1220*/  @P1 BRA `(.L_x_37) ;  /* 0x00000000009c1947 */ /* 0x000fea0003800000 */
[----:B------:R-:W2:Y:S04]  /*1230*/  LDG.E R6, desc[UR8][R20.64+0x8] ;  /* 0x0000080814067981 */ /* 0x000ea8000c1e1900 */
[----:B------:R-:W3:Y:S04]  /*1240*/  LDG.E R4, desc[UR8][R20.64+0x4] ;  /* 0x0000040814047981 */ /* 0x000ee8000c1e1900 */
[----:B------:R-:W0:Y:S04]  /*1250*/  LDG.E R27, desc[UR8][R20.64+0xc] ;  /* 0x00000c08141b7981 */ /* 0x000e28000c1e1900 */
[----:B------:R-:W4:Y:S01]  /*1260*/  LDG.E R22, desc[UR8][R20.64+0x10] ;  /* 0x0000100814167981 */ /* 0x000f22000c1e1900 */
[----:B------:R-:W3:Y:S01]  /*1270*/  F2F.F32.F64 R23, R16 ;  /* 0x0000001000177310 */ /* 0x000ee20000301000 */
[----:B------:R-:W-:Y:S01]  /*1280*/  BSSY.RECONVERGENT B6, `(.L_x_38) ;  /* 0x000001b000067945 */ /* 0x000fe20003800200 */
[----:B--2---:R-:W-:Y:S01]  /*1290*/  FADD R6, -R31, R6 ;  /* 0x000000061f067221 */ /* 0x004fe20000000100 */
[----:B---3--:R-:W-:-:S03]  /*12a0*/  FADD R23, R4, -R23 ;  /* 0x8000001704177221 */ /* 0x008fc60000000000 */
[C---:B------:R-:W-:Y:S01]  /*12b0*/  FMUL R4, R6.reuse, R3 ;  /* 0x0000000306047220 */ /* 0x040fe20000400000 */
[----:B------:R-:W-:Y:S01]  /*12c0*/  FMUL R6, R6, R6 ;  /* 0x0000000606067220 */ /* 0x000fe20000400000 */
[----:B0-----:R-:W-:Y:S02]  /*12d0*/  FADD R33, -R30, R27 ;  /* 0x0000001b1e217221 */ /* 0x001fe40000000100 */
[C---:B------:R-:W-:Y:S01]  /*12e0*/  FFMA R4, R23.reuse, R2, R4 ;  /* 0x0000000217047223 */ /* 0x040fe20000000004 */
[----:B------:R-:W-:Y:S01]  /*12f0*/  FFMA R6, R23, R23, R6 ;  /* 0x0000001717067223 */ /* 0x000fe20000000006 */
[----:B----4-:R-:W-:Y:S02]  /*1300*/  FMUL R21, R22, R22 ;  /* 0x0000001616157220 */ /* 0x010fe40000400000 */
[C---:B------:R-:W-:Y:S01]  /*1310*/  FFMA R27, R33.reuse, R0, R4 ;  /* 0x00000000211b7223 */ /* 0x040fe20000000004 */
[----:B------:R-:W-:-:S04]  /*1320*/  FFMA R6, R33, R33, R6 ;  /* 0x0000002121067223 */ /* 0x000fc80000000006 */
[C---:B------:R-:W-:Y:S01]  /*1330*/  FFMA R6, -R27.reuse, R27, R6 ;  /* 0x0000001b1b067223 */ /* 0x040fe20000000106 */
[----:B------:R-:W-:-:S03]  /*1340*/  FSETP.GEU.AND P0, PT, R27, RZ, PT ;  /* 0x000000ff1b00720b */ /* 0x000fc60003f0e000 */
[C---:B------:R-:W-:Y:S01]  /*1350*/  FADD R23, -R6.reuse, R21 ;  /* 0x0000001506177221 */ /* 0x040fe20000000100 */
[----:B------:R-:W-:-:S03]  /*1360*/  FSETP.GT.OR P0, PT, R6, R21, !P0 ;  /* 0x000000150600720b */ /* 0x000fc60004704400 */
[----:B------:R0:W1:Y:S01]  /*1370*/  MUFU.RSQ R4, R23 ;  /* 0x0000001700047308 */ /* 0x0000620000001400 */
[----:B------:R-:W-:-:S04]  /*1380*/  IADD3 R20, PT, PT, R23, -0xd000000, RZ ;  /* 0xf300000017147810 */ /* 0x000fc80007ffe0ff */
[----:B------:R-:W-:-:S13]  /*1390*/  ISETP.GT.U32.AND P1, PT, R20, 0x727fffff, PT ;  /* 0x727fffff1400780c */ /* 0x000fda0003f24070 */
[----:B01----:R-:W-:Y:S05]  /*13a0*/  @!P1 BRA `(.L_x_39) ;  /* 0x0000000000109947 */ /* 0x003fea0003800000 */
[----:B------:R-:W-:Y:S02]  /*13b0*/  MOV R6, R23 ;  /* 0x0000001700067202 */ /* 0x000fe40000000f00 */
[----:B------:R-:W-:-:S07]  /*13c0*/  MOV R4, 0x13e0 ;  /* 0x000013e000047802 */ /* 0x000fce0000000f00 */
[----:B------:R-:W-:Y:S05]  /*13d0*/  CALL.REL.NOINC `($__internal_0_$__cuda_sm20_sqrt_rn_f32_slowpath) ;  /* 0x0000001000607944 */ /* 0x000fea0003c00000 */
[----:B------:R-:W-:Y:S05]  /*13e0*/  BRA `(.L_x_40) ;  /* 0x0000000000107947 */ /* 0x000fea0003800000 */
.L_x_39:
[----:B------:R-:W-:Y:S01]  /*13f0*/  FMUL.FTZ R24, R23, R4 ;  /* 0x0000000417187220 */ /* 0x000fe20000410000 */
[----:B------:R-:W-:-:S03]  /*1400*/  FMUL.FTZ R4, R4, 0.5 ;  /* 0x3f00000004047820 */ /* 0x000fc60000410000 */
[----:B------:R-:W-:-:S04]  /*1410*/  FFMA R21, -R24, R24, R23 ;  /* 0x0000001818157223 */ /* 0x000fc80000000117 */
[----:B------:R-:W-:-:S07]  /*1420*/  FFMA R24, R21, R4, R24 ;  /* 0x0000000415187223 */ /* 0x000fce0000000018 */
.L_x_40:
[----:B------:R-:W-:Y:S05]  /*1430*/  BSYNC.RECONVERGENT B6 ;  /* 0x0000000000067941 */ /* 0x000fea0003800200 */
.L_x_38:
[C---:B------:R-:W-:Y:S01]  /*1440*/  FSETP.GEU.AND P1, PT, R27.reuse, R24, PT ;  /* 0x000000181b00720b */ /* 0x040fe20003f2e000 */
[----:B------:R-:W-:-:S12]  /*1450*/  FADD R4, R27, -R24 ;  /* 0x800000181b047221 */ /* 0x000fd80000000000 */
[----:B------:R-:W-:-:S05]  /*1460*/  @!P1 FADD R4, R27, R24 ;  /* 0x000000181b049221 */ /* 0x000fca0000000000 */
[----:B------:R-:W-:-:S04]  /*1470*/  FSETP.GEU.OR P0, PT, R4, 3.40282346638528859812e+38, P0 ;  /* 0x7f7fffff0400780b */ /* 0x000fc8000070e400 */
[----:B------:R-:W-:-:S04]  /*1480*/  SEL R4, RZ, 0xffffffff, !P0 ;  /* 0xffffffffff047807 */ /* 0x000fc80004000000 */
[----:B------:R-:W-:-:S13]  /*1490*/  ISETP.GE.AND P0, PT, R4, RZ, PT ;  /* 0x000000ff0400720c */ /* 0x000fda0003f06270 */
.L_x_37:
[----:B------:R-:W-:Y:S05]  /*14a0*/  BSYNC.RECONVERGENT B1 ;  /* 0x0000000000017941 */ /* 0x000fea0003800200 */
.L_x_36:
[----:B------:R-:W-:Y:S02]  /*14b0*/  HFMA2 R4, -RZ, RZ, 0, 0 ;  /* 0x00000000ff047431 */ /* 0x000fe400000001ff */
[----:B------:R-:W-:Y:S01]  /*14c0*/  IMAD.MOV.U32 R6, RZ, RZ, RZ ;  /* 0x000000ffff067224 */ /* 0x000fe200078e00ff */
[----:B------:R-:W-:Y:S01]  /*14d0*/  MOV R22, RZ ;  /* 0x000000ff00167202 */ /* 0x000fe20000000f00 */
[----:B------:R-:W-:Y:S06]  /*14e0*/  @!P0 BRA `(.L_x_41) ;  /* 0x0000000000248947 */ /* 0x000fec0003800000 */
[----:B------:R-:W1:Y:S01]  /*14f0*/  LDCU UR4, c[0x0][0x394] ;  /* 0x00007280ff0477ac */ /* 0x000e620008000800 */
[----:B------:R-:W-:-:S04]  /*1500*/  IADD3 R25, PT, PT, R25, 0x1, RZ ;  /* 0x0000000119197810 */ /* 0x000fc80007ffe0ff */
[----:B-1----:R-:W-:-:S13]  /*1510*/  ISETP.NE.AND P1, PT, R25, UR4, PT ;  /* 0x0000000419007c0c */ /* 0x002fda000bf25270 */
[----:B------:R-:W-:Y:S05]  /*1520*/  @P1 BRA `(.L_x_42) ;  /* 0xfffffffc00101947 */ /* 0x000fea000383ffff */
[----:B------:R-:W1:Y:S01]  /*1530*/  LDCU UR4, c[0x0][0x394] ;  /* 0x00007280ff0477ac */ /* 0x000e620008000800 */
[----:B------:R-:W-:Y:S01]  /*1540*/  MOV R4, R26 ;  /* 0x0000001a00047202 */ /* 0x000fe20000000f00 */
[----:B------:R-:W-:Y:S01]  /*1550*/  IMAD.MOV.U32 R22, RZ, RZ, R29 ;  /* 0x000000ffff167224 */ /* 0x000fe200078e001d */
[----:B------:R-:W-:Y:S02]  /*1560*/  MOV R6, R28 ;  /* 0x0000001c00067202 */ /* 0x000fe40000000f00 */
[----:B-1----:R-:W-:-:S07]  /*1570*/  MOV R25, UR4 ;  /* 0x0000000400197c02 */ /* 0x002fce0008000f00 */
.L_x_41:
[----:B------:R-:W-:Y:S05]  /*1580*/  BSYNC.RECONVERGENT B0 ;  /* 0x0000000000007941 */ /* 0x000fea0003800200 */
.L_x_35:
[----:B------:R-:W1:Y:S01]  /*1590*/  LDC.64 R20, c[0x0][0x388] ;  /* 0x0000e200ff147b82 */ /* 0x000e620000000a00 */
[----:B------:R-:W-:Y:S01]  /*15a0*/  SHF.L.U32 R23, R25, 0x4, RZ ;  /* 0x0000000419177819 */ /* 0x000fe200000006ff */
[----:B------:R-:W2:Y:S04]  /*15b0*/  LDG.E R35, desc[UR8][R18.64+0x1c] ;  /* 0x00001c0812237981 */ /* 0x000ea8000c1e1900 */
[----:B------:R-:W3:Y:S04]  /*15c0*/  LDG.E R29, desc[UR8][R18.64+0x14] ;  /* 0x00001408121d7981 */ /* 0x000ee8000c1e1900 */
[----:B------:R-:W4:Y:S01]  /*15d0*/  LDG.E R33, desc[UR8][R18.64+0x18] ;  /* 0x0000180812217981 */ /* 0x000f22000c1e1900 */
[----:B-1----:R-:W-:-:S05]  /*15e0*/  IMAD.WIDE.U32 R20, R23, 0x4, R20 ;  /* 0x0000000417147825 */ /* 0x002fca00078e0014 */
[----:B------:R-:W5:Y:S04]  /*15f0*/  LDG.E R26, desc[UR8][R20.64+0x28] ;  /* 0x00002808141a7981 */ /* 0x000f68000c1e1900 */
[----:B------:R-:W5:Y:S04]  /*1600*/  LDG.E R24, desc[UR8][R20.64+0x20] ;  /* 0x0000200814187981 */ /* 0x000f68000c1e1900 */
[----:B------:R-:W5:Y:S01]  /*1610*/  LDG.E R23, desc[UR8][R20.64+0x24] ;  /* 0x0000240814177981 */ /* 0x000f62000c1e1900 */
[----:B------:R-:W-:-:S04]  /*1620*/  FMUL R27, R9, R2 ;  /* 0x00000002091b7220 */ /* 0x000fc80000400000 */
[----:B------:R-:W-:-:S04]  /*1630*/  FFMA R2, R8, R3, R27 ;  /* 0x0000000308027223 */ /* 0x000fc8000000001b */
[----:B------:R-:W-:-:S05]  /*1640*/  FFMA R2, R7, R0, R2 ;  /* 0x0000000007027223 */ /* 0x000fca0000000002 */
[----:B------:R-:W-:-:S04]  /*1650*/  FSETP.GEU.AND P1, PT, R2, RZ, PT ;  /* 0x000000ff0200720b */ /* 0x000fc80003f2e000 */
[----:B------:R-:W-:Y:S02]  /*1660*/  FSEL R2, R2, RZ, P1 ;  /* 0x000000ff02027208 */ /* 0x000fe40000800000 */
[----:B------:R-:W-:Y:S01]  /*1670*/  MOV R28, R6 ;  /* 0x00000006001c7202 */ /* 0x000fe20000000f00 */
[----:B--2---:R-:W-:Y:S01]  /*1680*/  FMUL R35, R35, R4 ;  /* 0x0000000423237220 */ /* 0x004fe20000400000 */
[----:B---3--:R-:W-:Y:S01]  /*1690*/  FMUL R29, R29, R22 ;  /* 0x000000161d1d7220 */ /* 0x008fe20000400000 */
[----:B----4-:R-:W-:Y:S02]  /*16a0*/  FMUL R0, R33, R6 ;  /* 0x0000000621007220 */ /* 0x010fe40000400000 */
[----:B-----5:R-:W-:Y:S01]  /*16b0*/  FMUL R26, R35, R26 ;  /* 0x0000001a231a7220 */ /* 0x020fe20000400000 */
[----:B------:R-:W-:-:S03]  /*16c0*/  FMUL R24, R29, R24 ;  /* 0x000000181d187220 */ /* 0x000fc60000400000 */
[----:B------:R-:W-:Y:S01]  /*16d0*/  FFMA R13, R2, R26, R13 ;  /* 0x0000001a020d7223 */ /* 0x000fe2000000000d */
[----:B------:R-:W-:Y:S01]  /*16e0*/  FMUL R23, R0, R23 ;  /* 0x0000001700177220 */ /* 0x000fe20000400000 */
[C---:B------:R-:W-:Y:S01]  /*16f0*/  FFMA R15, R2.reuse, R24, R15 ;  /* 0x00000018020f7223 */ /* 0x040fe2000000000f */
[----:B------:R-:W-:Y:S01]  /*1700*/  MOV R26, R4 ;  /* 0x00000004001a7202 */ /* 0x000fe20000000f00 */
[----:B------:R-:W-:Y:S02]  /*1710*/  IMAD.MOV.U32 R29, RZ, RZ, R22 ;  /* 0x000000ffff1d7224 */ /* 0x000fe400078e0016 */
[----:B------:R-:W-:-:S07]  /*1720*/  FFMA R14, R2, R23, R14 ;  /* 0x00000017020e7223 */ /* 0x000fce000000000e */
.L_x_23:
[----:B------:R-:W-:Y:S05]  /*1730*/  BSYNC.RECONVERGENT B4 ;  /* 0x0000000000047941 */ /* 0x000fea0003800200 */
.L_x_22:
[----:B------:R-:W1:Y:S01]  /*1740*/  LDCU UR4, c[0x0][0x394] ;  /* 0x00007280ff0477ac */ /* 0x000e620008000800 */
[----:B------:R-:W-:-:S04]  /*1750*/  IADD3 R25, PT, PT, R25, 0x1, RZ ;  /* 0x0000000119197810 */ /* 0x000fc80007ffe0ff */
[----:B-1----:R-:W-:-:S13]  /*1760*/  ISETP.GE.AND P1, PT, R25, UR4, PT ;  /* 0x0000000419007c0c */ /* 0x002fda000bf26270 */
[----:B------:R-:W-:Y:S05]  /*1770*/  @!P1 BRA `(.L_x_43) ;  /* 0xfffffff400349947 */ /* 0x000fea000383ffff */
[----:B------:R-:W-:Y:S05]  /*1780*/  BSYNC.RECONVERGENT B5 ;  /* 0x0000000000057941 */ /* 0x000fea0003800200 */
.L_x_21:
[----:B------:R-:W-:Y:S05]  /*1790*/  BRA `(.L_x_20) ;  /* 0x0000000c00307947 */ /* 0x000fea0003800000 */
.L_x_19:
[----:B------:R-:W0:Y:S01]  /*17a0*/  LDCU UR4, c[0x0][0x394] ;  /* 0x00007280ff0477ac */ /* 0x000e220008000800 */
[----:B------:R-:W-:Y:S01]  /*17b0*/  HFMA2 R13, -RZ, RZ, 0, 0 ;  /* 0x00000000ff0d7431 */ /* 0x000fe200000001ff */
[----:B------:R-:W-:Y:S01]  /*17c0*/  CS2R R14, SRZ ;  /* 0x00000000000e7805 */ /* 0x000fe2000001ff00 */
[----:B0-----:R-:W-:-:S09]  /*17d0*/  UISETP.GE.AND UP0, UPT, UR4, 0x1, UPT ;  /* 0x000000010400788c */ /* 0x001fd2000bf06270 */
[----:B------:R-:W-:Y:S05]  /*17e0*/  BRA.U !UP0, `(.L_x_20) ;  /* 0x0000000d081c7547 */ /* 0x000fea000b800000 */
[----:B------:R-:W-:Y:S01]  /*17f0*/  F2F.F64.F32 R16, R12 ;  /* 0x0000000c00107310 */ /* 0x000fe20000201800 */
[----:B------:R-:W-:Y:S01]  /*1800*/  UMOV UR4, 0xeb1c432d ;  /* 0xeb1c432d00047882 */ /* 0x000fe20000000000 */
[----:B------:R-:W-:Y:S01]  /*1810*/  UMOV UR5, 0x3f1a36e2 ;  /* 0x3f1a36e200057882 */ /* 0x000fe20000000000 */
[----:B------:R-:W-:Y:S02]  /*1820*/  MOV R27, 0x3f800000 ;  /* 0x3f800000001b7802 */ /* 0x000fe40000000f00 */
[----:B------:R-:W-:Y:S02]  /*1830*/  MOV R13, RZ ;  /* 0x000000ff000d7202 */ /* 0x000fe40000000f00 */
[----:B------:R-:W-:Y:S01]  /*1840*/  MOV R26, 0x3f800000 ;  /* 0x3f800000001a7802 */ /* 0x000fe20000000f00 */
[----:B------:R-:W0:Y:S08]  /*1850*/  F2F.F64.F32 R18, R9 ;  /* 0x0000000900127310 */ /* 0x000e300000201800 */
[----:B------:R-:W-:Y:S01]  /*1860*/  F2F.F64.F32 R22, R11 ;  /* 0x0000000b00167310 */ /* 0x000fe20000201800 */
[----:B0-----:R-:W-:-:S07]  /*1870*/  DFMA R20, R18, UR4, R16 ;  /* 0x0000000412147c2b */ /* 0x001fce0008000010 */
[----:B------:R-:W0:Y:S01]  /*1880*/  F2F.F64.F32 R24, R8 ;  /* 0x0000000800187310 */ /* 0x000e220000201800 */
[----:B------:R-:W-:Y:S01]  /*1890*/  IMAD.MOV.U32 R19, RZ, RZ, RZ ;  /* 0x000000ffff137224 */ /* 0x000fe200078e00ff */
[----:B------:R-:W-:-:S06]  /*18a0*/  MOV R18, 0x3f800000 ;  /* 0x3f80000000127802 */ /* 0x000fcc0000000f00 */
[----:B------:R-:W-:Y:S01]  /*18b0*/  F2F.F64.F32 R2, R7 ;  /* 0x0000000700027310 */ /* 0x000fe20000201800 */
[----:B0-----:R-:W-:-:S07]  /*18c0*/  DFMA R22, R24, UR4, R22 ;  /* 0x0000000418167c2b */ /* 0x001fce0008000016 */
[----:B------:R-:W0:Y:S08]  /*18d0*/  F2F.F64.F32 R28, R10 ;  /* 0x0000000a001c7310 */ /* 0x000e300000201800 */
[----:B------:R1:W2:Y:S01]  /*18e0*/  F2F.F32.F64 R17, R20 ;  /* 0x0000001400117310 */ /* 0x0002a20000301000 */
[----:B0-----:R-:W-:-:S07]  /*18f0*/  DFMA R28, R2, UR4, R28 ;  /* 0x00000004021c7c2b */ /* 0x001fce000800001c */
[----:B------:R1:W0:Y:S04]  /*1900*/  F2F.F32.F64 R16, R22 ;  /* 0x0000001600107310 */ /* 0x0002280000301000 */
.L_x_65:
[----:B------:R-:W3:Y:S01]  /*1910*/  LDC.64 R2, c[0x0][0x388] ;  /* 0x0000e200ff027b82 */ /* 0x000ee20000000a00 */
[----:B-1----:R-:W-:-:S05]  /*1920*/  SHF.L.U32 R21, R19, 0x4, RZ ;  /* 0x0000000413157819 */ /* 0x002fca00000006ff */
[----:B---3--:R-:W-:-:S05]  /*1930*/  IMAD.WIDE R20, R21, 0x4, R2 ;  /* 0x0000000415147825 */ /* 0x008fca00078e0202 */
[----:B------:R-:W3:Y:S01]  /*1940*/  LDG.E R0, desc[UR8][R20.64+0x3c] ;  /* 0x00003c0814007981 */ /* 0x000ee2000c1e1900 */
[----:B------:R-:W-:Y:S01]  /*1950*/  BSSY.RECONVERGENT B4, `(.L_x_44) ;  /* 0x00000ac000047945 */ /* 0x000fe20003800200 */
[----:B---3--:R-:W-:-:S13]  /*1960*/  FSETP.GT.AND P1, PT, R0, 0.5, PT ;  /* 0x3f0000000000780b */ /* 0x008fda0003f24000 */
[----:B------:R-:W-:Y:S05]  /*1970*/  @!P1 BRA `(.L_x_45) ;  /* 0x0000000800a49947 */ /* 0x000fea0003800000 */
[----:B------:R-:W3:Y:S04]  /*1980*/  LDG.E R0, desc[UR8][R20.64+0x8] ;  /* 0x0000080814007981 */ /* 0x000ee8000c1e1900 */
[----:B------:R-:W4:Y:S04]  /*1990*/  LDG.E R3, desc[UR8][R20.64+0x4] ;  /* 0x0000040814037981 */ /* 0x000f28000c1e1900 */
[----:B------:R-:W5:Y:S01]  /*19a0*/  LDG.E R19, desc[UR8][R20.64+0xc] ;  /* 0x00000c0814137981 */ /* 0x000f62000c1e1900 */
[----:B------:R-:W-:Y:S01]  /*19b0*/  BSSY.RECONVERGENT B5, `(.L_x_46) ;  /* 0x0000045000057945 */ /* 0x000fe20003800200 */
[----:B---3--:R-:W-:Y:S01]  /*19c0*/  FADD R0, -R11, R0 ;  /* 0x000000000b007221 */ /* 0x008fe20000000100 */
[----:B----4-:R-:W-:-:S03]  /*19d0*/  FADD R2, -R12, R3 ;  /* 0x000000030c027221 */ /* 0x010fc60000000100 */
[----:B------:R-:W-:Y:S01]  /*19e0*/  FMUL R23, R0, R0 ;  /* 0x0000000000177220 */ /* 0x000fe20000400000 */
[----:B-----5:R-:W-:-:S03]  /*19f0*/  FADD R3, -R10, R19 ;  /* 0x000000130a037221 */ /* 0x020fc60000000100 */
[----:B------:R-:W-:-:S04]  /*1a00*/  FFMA R4, R2, R2, R23 ;  /* 0x0000000202047223 */ /* 0x000fc80000000017 */
[----:B------:R-:W-:-:S05]  /*1a10*/  FFMA R4, R3, R3, R4 ;  /* 0x0000000303047223 */ /* 0x000fca0000000004 */
[----:B------:R-:W-:-:S13]  /*1a20*/  FSETP.NEU.AND P1, PT, R4, RZ, PT ;  /* 0x000000ff0400720b */ /* 0x000fda0003f2d000 */
[----:B------:R-:W-:Y:S05]  /*1a30*/  @!P1 BRA `(.L_x_47) ;  /* 0x0000000000f09947 */ /* 0x000fea0003800000 */
[----:B------:R-:W-:Y:S01]  /*1a40*/  IADD3 R6, PT, PT, R4, -0xd000000, RZ ;  /* 0xf300000004067810 */ /* 0x000fe20007ffe0ff */
[----:B------:R1:W3:Y:S01]  /*1a50*/  MUFU.RSQ R21, R4 ;  /* 0x0000000400157308 */ /* 0x0002e20000001400 */
[----:B------:R-:W-:Y:S02]  /*1a60*/  BSSY.RECONVERGENT B0, `(.L_x_48) ;  /* 0x000000c000007945 */ /* 0x000fe40003800200 */
[----:B------:R-:W-:-:S13]  /*1a70*/  ISETP.GT.U32.AND P1, PT, R6, 0x727fffff, PT ;  /* 0x727fffff0600780c */ /* 0x000fda0003f24070 */
[----:B-1----:R-:W-:Y:S05]  /*1a80*/  @!P1 BRA `(.L_x_49) ;  /* 0x0000000000149947 */ /* 0x002fea0003800000 */
[----:B------:R-:W-:Y:S01]  /*1a90*/  IMAD.MOV.U32 R6, RZ, RZ, R4 ;  /* 0x000000ffff067224 */ /* 0x000fe200078e0004 */
[----:B------:R-:W-:-:S07]  /*1aa0*/  MOV R4, 0x1ac0 ;  /* 0x00001ac000047802 */ /* 0x000fce0000000f00 */
[----:B0-23--:R-:W-:Y:S05]  /*1ab0*/  CALL.REL.NOINC `($__internal_0_$__cuda_sm20_sqrt_rn_f32_slowpath) ;  /* 0x0000000800a87944 */ /* 0x00dfea0003c00000 */
[----:B------:R-:W-:Y:S01]  /*1ac0*/  MOV R19, R24 ;  /* 0x0000001800137202 */ /* 0x000fe20000000f00 */
[----:B------:R-:W-:Y:S06]  /*1ad0*/  BRA `(.L_x_50) ;  /* 0x0000000000107947 */ /* 0x000fec0003800000 */
.L_x_49:
[----:B---3--:R-:W-:Y:S01]  /*1ae0*/  FMUL.FTZ R19, R4, R21 ;  /* 0x0000001504137220 */ /* 0x008fe20000410000 */
[----:B------:R-:W-:-:S03]  /*1af0*/  FMUL.FTZ R6, R21, 0.5 ;  /* 0x3f00000015067820 */ /* 0x000fc60000410000 */
[----:B------:R-:W-:-:S04]  /*1b00*/  FFMA R4, -R19, R19, R4 ;  /* 0x0000001313047223 */ /* 0x000fc80000000104 */
[----:B------:R-:W-:-:S07]  /*1b10*/  FFMA R19, R4, R6, R19 ;  /* 0x0000000604137223 */ /* 0x000fce0000000013 */
.L_x_50:
[----:B------:R-:W-:Y:S05]  /*1b20*/  BSYNC.RECONVERGENT B0 ;  /* 0x0000000000007941 */ /* 0x000fea0003800200 */
.L_x_48:
[----:B------:R-:W1:Y:S01]  /*1b30*/  MUFU.RCP R4, R19 ;  /* 0x0000001300047308 */ /* 0x000e620000001000 */
[----:B------:R-:W-:Y:S07]  /*1b40*/  BSSY.RECONVERGENT B6, `(.L_x_51) ;  /* 0x000000c000067945 */ /* 0x000fee0003800200 */
[----:B------:R-:W3:Y:S01]  /*1b50*/  FCHK P1, R2, R19 ;  /* 0x0000001302007302 */ /* 0x000ee20000020000 */
[----:B-1----:R-:W-:-:S04]  /*1b60*/  FFMA R21, R4, -R19, 1 ;  /* 0x3f80000004157423 */ /* 0x002fc80000000813 */
[----:B------:R-:W-:-:S04]  /*1b70*/  FFMA R21, R4, R21, R4 ;  /* 0x0000001504157223 */ /* 0x000fc80000000004 */
[----:B------:R-:W-:-:S04]  /*1b80*/  FFMA R4, R2, R21, RZ ;  /* 0x0000001502047223 */ /* 0x000fc800000000ff */
[----:B------:R-:W-:-:S04]  /*1b90*/  FFMA R6, R4, -R19, R2 ;  /* 0x8000001304067223 */ /* 0x000fc80000000002 */
[----:B------:R-:W-:Y:S01]  /*1ba0*/  FFMA R4, R21, R6, R4 ;  /* 0x0000000615047223 */ /* 0x000fe20000000004 */
[----:B---3--:R-:W-:Y:S06]  /*1bb0*/  @!P1 BRA `(.L_x_52) ;  /* 0x0000000000109947 */ /* 0x008fec0003800000 */
[----:B------:R-:W-:Y:S02]  /*1bc0*/  MOV R4, R2 ;  /* 0x0000000200047202 */ /* 0x000fe40000000f00 */
[----:B------:R-:W-:Y:S02]  /*1bd0*/  MOV R25, R19 ;  /* 0x0000001300197202 */ /* 0x000fe40000000f00 */
[----:B------:R-:W-:-:S07]  /*1be0*/  MOV R6, 0x1c00 ;  /* 0x00001c0000067802 */ /* 0x000fce0000000f00 */
[----:B0-2---:R-:W-:Y:S05]  /*1bf0*/  CALL.REL.NOINC `($__internal_1_$__cuda_sm3x_div_rn_noftz_f32_slowpath) ;  /* 0x0000000800b07944 */ /* 0x005fea0003c00000 */
.L_x_52:
[----:B------:R-:W-:Y:S05]  /*1c00*/  BSYNC.RECONVERGENT B6 ;  /* 0x0000000000067941 */ /* 0x000fea0003800200 */
.L_x_51:
[----:B------:R-:W1:Y:S01]  /*1c10*/  MUFU.RCP R2, R19 ;  /* 0x0000001300027308 */ /* 0x000e620000001000 */
[----:B------:R-:W-:Y:S07]  /*1c20*/  BSSY.RECONVERGENT B6, `(.L_x_53) ;  /* 0x000000d000067945 */ /* 0x000fee0003800200 */
[----:B------:R-:W3:Y:S01]  /*1c30*/  FCHK P1, R0, R19 ;  /* 0x0000001300007302 */ /* 0x000ee20000020000 */
[----:B-1----:R-:W-:-:S04]  /*1c40*/  FFMA R21, R2, -R19, 1 ;  /* 0x3f80000002157423 */ /* 0x002fc80000000813 */
[----:B------:R-:W-:Y:S01]  /*1c50*/  FFMA R20, R2, R21, R2 ;  /* 0x0000001502147223 */ /* 0x000fe20000000002 */
[----:B------:R-:W-:-:S03]  /*1c60*/  MOV R2, R4 ;  /* 0x0000000400027202 */ /* 0x000fc60000000f00 */
[----:B------:R-:W-:-:S04]  /*1c70*/  FFMA R21, R0, R20, RZ ;  /* 0x0000001400157223 */ /* 0x000fc800000000ff */
[----:B------:R-:W-:-:S04]  /*1c80*/  FFMA R6, R21, -R19, R0 ;  /* 0x8000001315067223 */ /* 0x000fc80000000000 */
[----:B------:R-:W-:Y:S01]  /*1c90*/  FFMA R4, R20, R6, R21 ;  /* 0x0000000614047223 */ /* 0x000fe20000000015 */
[----:B---3--:R-:W-:Y:S06]  /*1ca0*/  @!P1 BRA `(.L_x_54) ;  /* 0x0000000000109947 */ /* 0x008fec0003800000 */
[----:B------:R-:W-:Y:S01]  /*1cb0*/  IMAD.MOV.U32 R4, RZ, RZ, R0 ;  /* 0x000000ffff047224 */ /* 0x000fe200078e0000 */
[----:B------:R-:W-:Y:S02]  /*1cc0*/  MOV R25, R19 ;  /* 0x0000001300197202 */ /* 0x000fe40000000f00 */
[----:B------:R-:W-:-:S07]  /*1cd0*/  MOV R6, 0x1cf0 ;  /* 0x00001cf000067802 */ /* 0x000fce0000000f00 */
[----:B0-2---:R-:W-:Y:S05]  /*1ce0*/  CALL.REL.NOINC `($__internal_1_$__cuda_sm3x_div_rn_noftz_f32_slowpath) ;  /* 0x0000000800747944 */ /* 0x005fea0003c00000 */
.L_x_54:
[----:B------:R-:W-:Y:S05]  /*1cf0*/  BSYNC.RECONVERGENT B6 ;  /* 0x0000000000067941 */ /* 0x000fea0003800200 */
.L_x_53:
        /* <DEDUP_REMOVED lines=14> */
.L_x_56:
[----:B------:R-:W-:Y:S05]  /*1de0*/  BSYNC.RECONVERGENT B6 ;  /* 0x0000000000067941 */ /* 0x000fea0003800200 */
.L_x_55:
[----:B------:R-:W-:-:S07]  /*1df0*/  IMAD.MOV.U32 R3, RZ, RZ, R4 ;  /* 0x000000ffff037224 */ /* 0x000fce00078e0004 */
.L_x_47:
[----:B------:R-:W-:Y:S05]  /*1e00*/  BSYNC.RECONVERGENT B5 ;  /* 0x0000000000057941 */ /* 0x000fea0003800200 */
.L_x_46:
[----:B------:R-:W-:Y:S01]  /*1e10*/  HFMA2 R19, -RZ, RZ, 0, 0 ;  /* 0x00000000ff137431 */ /* 0x000fe200000001ff */
[----:B------:R-:W-:Y:S06]  /*1e20*/  BSSY.RECONVERGENT B0, `(.L_x_57) ;  /* 0x0000042000007945 */ /* 0x000fec0003800200 */
.L_x_64:
[----:B------:R-:W1:Y:S01]  /*1e30*/  LDC.64 R20, c[0x0][0x388] ;  /* 0x0000e200ff147b82 */ /* 0x000e620000000a00 */
[----:B------:R-:W-:-:S05]  /*1e40*/  SHF.L.U32 R23, R19, 0x4, RZ ;  /* 0x0000000413177819 */ /* 0x000fca00000006ff */
[----:B-1----:R-:W-:-:S06]  /*1e50*/  IMAD.WIDE.U32 R22, R23, 0x4, R20 ;  /* 0x0000000417167825 */ /* 0x002fcc00078e0014 */
[----:B------:R-:W3:Y:S01]  /*1e60*/  LDG.E R22, desc[UR8][R22.64+0x3c] ;  /* 0x00003c0816167981 */ /* 0x000ee2000c1e1900 */
[----:B------:R-:W-:Y:S01]  /*1e70*/  BSSY.RECONVERGENT B1, `(.L_x_58) ;  /* 0x000002f000017945 */ /* 0x000fe20003800200 */
[----:B---3--:R-:W-:-:S13]  /*1e80*/  FSETP.GEU.AND P1, PT, R22, 0.5, PT ;  /* 0x3f0000001600780b */ /* 0x008fda0003f2e000 */
[----:B------:R-:W-:Y:S05]  /*1e90*/  @P1 BRA `(.L_x_59) ;  /* 0x0000000000b01947 */ /* 0x000fea0003800000 */
[----:B------:R-:W-:-:S05]  /*1ea0*/  IMAD.WIDE.U32 R20, R19, 0x4, R20 ;  /* 0x0000000413147825 */ /* 0x000fca00078e0014 */
[----:B------:R-:W3:Y:S01]  /*1eb0*/  LDG.E R4, desc[UR8][R20.64] ;  /* 0x0000000814047981 */ /* 0x000ee2000c1e1900 */
[----:B------:R-:W-:Y:S02]  /*1ec0*/  PLOP3.LUT P0, PT, PT, PT, PT, 0x8, 0x80 ;  /* 0x000000000080781c */ /* 0x000fe40003f0e170 */
[----:B---3--:R-:W-:-:S13]  /*1ed0*/  FSETP.GEU.AND P1, PT, R4, 0.5, PT ;  /* 0x3f0000000400780b */ /* 0x008fda0003f2e000 */
[----:B------:R-:W-:Y:S05]  /*1ee0*/  @P1 BRA `(.L_x_59) ;  /* 0x00000000009c1947 */ /* 0x000fea0003800000 */
[----:B------:R-:W0:Y:S04]  /*1ef0*/  LDG.E R23, desc[UR8][R20.64+0x8] ;  /* 0x0000080814177981 */ /* 0x000e28000c1e1900 */
[----:B------:R-:W2:Y:S04]  /*1f00*/  LDG.E R4, desc[UR8][R20.64+0x4] ;  /* 0x0000040814047981 */ /* 0x000ea8000c1e1900 */
[----:B------:R-:W3:Y:S04]  /*1f10*/  LDG.E R6, desc[UR8][R20.64+0xc] ;  /* 0x00000c0814067981 */ /* 0x000ee8000c1e1900 */
[----:B------:R-:W4:Y:S01]  /*1f20*/  LDG.E R24, desc[UR8][R20.64+0x10] ;  /* 0x0000100814187981 */ /* 0x000f22000c1e1900 */
[----:B------:R-:W3:Y:S01]  /*1f30*/  F2F.F32.F64 R31, R28 ;  /* 0x0000001c001f7310 */ /* 0x000ee20000301000 */
[----:B------:R-:W-:Y:S01]  /*1f40*/  BSSY.RECONVERGENT B5, `(.L_x_60) ;  /* 0x000001b000057945 */ /* 0x000fe20003800200 */
[----:B0-----:R-:W-:Y:S01]  /*1f50*/  FADD R25, -R16, R23 ;  /* 0x0000001710197221 */ /* 0x001fe20000000100 */
[----:B--2---:R-:W-:-:S03]  /*1f60*/  FADD R23, -R17, R4 ;  /* 0x0000000411177221 */ /* 0x004fc60000000100 */
[C---:B------:R-:W-:Y:S01]  /*1f70*/  FMUL R4, R25.reuse, R0 ;  /* 0x0000000019047220 */ /* 0x040fe20000400000 */
[----:B------:R-:W-:Y:S01]  /*1f80*/  FMUL R22, R25, R25 ;  /* 0x0000001919167220 */ /* 0x000fe20000400000 */
[----:B---3--:R-:W-:Y:S02]  /*1f90*/  FADD R6, R6, -R31 ;  /* 0x8000001f06067221 */ /* 0x008fe40000000000 */
        /* <DEDUP_REMOVED lines=17> */
.L_x_61:
[----:B------:R-:W-:Y:S01]  /*20b0*/  FMUL.FTZ R24, R23, R4 ;  /* 0x0000000417187220 */ /* 0x000fe20000410000 */
[----:B------:R-:W-:-:S03]  /*20c0*/  FMUL.FTZ R4, R4, 0.5 ;  /* 0x3f00000004047820 */ /* 0x000fc60000410000 */
[----:B------:R-:W-:-:S04]  /*20d0*/  FFMA R21, -R24, R24, R23 ;  /* 0x0000001818157223 */ /* 0x000fc80000000117 */
[----:B------:R-:W-:-:S07]  /*20e0*/  FFMA R24, R21, R4, R24 ;  /* 0x0000000415187223 */ /* 0x000fce0000000018 */
.L_x_62:
[----:B------:R-:W-:Y:S05]  /*20f0*/  BSYNC.RECONVERGENT B5 ;  /* 0x0000000000057941 */ /* 0x000fea0003800200 */
.L_x_60:
[C---:B------:R-:W-:Y:S01]  /*2100*/  FSETP.GEU.AND P1, PT, R25.reuse, R24, PT ;  /* 0x000000181900720b */ /* 0x040fe20003f2e000 */
[----:B------:R-:W-:-:S12]  /*2110*/  FADD R4, R25, -R24 ;  /* 0x8000001819047221 */ /* 0x000fd80000000000 */
[----:B------:R-:W-:-:S05]  /*2120*/  @!P1 FADD R4, R25, R24 ;  /* 0x0000001819049221 */ /* 0x000fca0000000000 */
[----:B------:R-:W-:-:S04]  /*2130*/  FSETP.GEU.OR P0, PT, R4, 3.40282346638528859812e+38, P0 ;  /* 0x7f7fffff0400780b */ /* 0x000fc8000070e400 */
[----:B------:R-:W-:-:S04]  /*2140*/  SEL R4, RZ, 0xffffffff, !P0 ;  /* 0xffffffffff047807 */ /* 0x000fc80004000000 */
[----:B------:R-:W-:-:S13]  /*2150*/  ISETP.GE.AND P0, PT, R4, RZ, PT ;  /* 0x000000ff0400720c */ /* 0x000fda0003f06270 */
.L_x_59:
[----:B------:R-:W-:Y:S05]  /*2160*/  BSYNC.RECONVERGENT B1 ;  /* 0x0000000000017941 */ /* 0x000fea0003800200 */
.L_x_58:
        /* <DEDUP_REMOVED lines=9> */
[----:B------:R-:W-:Y:S02]  /*2200*/  MOV R4, R18 ;  /* 0x0000001200047202 */ /* 0x000fe40000000f00 */
[----:B------:R-:W-:Y:S02]  /*2210*/  MOV R6, R26 ;  /* 0x0000001a00067202 */ /* 0x000fe40000000f00 */
[----:B------:R-:W-:Y:S01]  /*2220*/  MOV R24, R27 ;  /* 0x0000001b00187202 */ /* 0x000fe20000000f00 */
[----:B-1----:R-:W-:-:S07]  /*2230*/  IMAD.U32 R19, RZ, RZ, UR4 ;  /* 0x00000004ff137e24 */ /* 0x002fce000f8e00ff */
.L_x_63:
[----:B------:R-:W-:Y:S05]  /*2240*/  BSYNC.RECONVERGENT B0 ;  /* 0x0000000000007941 */ /* 0x000fea0003800200 */
.L_x_57:
[----:B------:R-:W1:Y:S01]  /*2250*/  LDC.64 R22, c[0x0][0x388] ;  /* 0x0000e200ff167b82 */ /* 0x000e620000000a00 */
[----:B------:R-:W-:Y:S02]  /*2260*/  SHF.L.U32 R21, R5, 0x4, RZ ;  /* 0x0000000405157819 */ /* 0x000fe400000006ff */
[----:B------:R-:W-:-:S03]  /*2270*/  SHF.L.U32 R25, R19, 0x4, RZ ;  /* 0x0000000413197819 */ /* 0x000fc600000006ff */
[----:B-1----:R-:W-:-:S04]  /*2280*/  IMAD.WIDE.U32 R20, R21, 0x4, R22 ;  /* 0x0000000415147825 */ /* 0x002fc800078e0016 */
[----:B------:R-:W-:Y:S01]  /*2290*/  IMAD.WIDE.U32 R22, R25, 0x4, R22 ;  /* 0x0000000419167825 */ /* 0x000fe200078e0016 */
[----:B------:R-:W3:Y:S04]  /*22a0*/  LDG.E R27, desc[UR8][R20.64+0x18] ;  /* 0x00001808141b7981 */ /* 0x000ee8000c1e1900 */
[----:B------:R-:W4:Y:S04]  /*22b0*/  LDG.E R25, desc[UR8][R20.64+0x14] ;  /* 0x0000140814197981 */ /* 0x000f28000c1e1900 */
[----:B------:R-:W5:Y:S04]  /*22c0*/  LDG.E R31, desc[UR8][R20.64+0x1c] ;  /* 0x00001c08141f7981 */ /* 0x000f68000c1e1900 */
[----:B------:R-:W2:Y:S04]  /*22d0*/  LDG.E R18, desc[UR8][R22.64+0x20] ;  /* 0x0000200816127981 */ /* 0x000ea8000c1e1900 */
[----:B------:R-:W2:Y:S04]  /*22e0*/  LDG.E R26, desc[UR8][R22.64+0x24] ;  /* 0x00002408161a7981 */ /* 0x000ea8000c1e1900 */
[----:B------:R-:W2:Y:S01]  /*22f0*/  LDG.E R30, desc[UR8][R22.64+0x28] ;  /* 0x00002808161e7981 */ /* 0x000ea2000c1e1900 */
[----:B------:R-:W-:-:S04]  /*2300*/  FMUL R0, R8, R0 ;  /* 0x0000000008007220 */ /* 0x000fc80000400000 */
[----:B------:R-:W-:-:S04]  /*2310*/  FFMA R0, R9, R2, R0 ;  /* 0x0000000209007223 */ /* 0x000fc80000000000 */
[----:B------:R-:W-:-:S05]  /*2320*/  FFMA R0, R7, R3, R0 ;  /* 0x0000000307007223 */ /* 0x000fca0000000000 */
[----:B------:R-:W-:-:S04]  /*2330*/  FSETP.GEU.AND P1, PT, R0, RZ, PT ;  /* 0x000000ff0000720b */ /* 0x000fc80003f2e000 */
[----:B------:R-:W-:Y:S01]  /*2340*/  FSEL R0, R0, RZ, P1 ;  /* 0x000000ff00007208 */ /* 0x000fe20000800000 */
[----:B---3--:R-:W-:Y:S01]  /*2350*/  FMUL R27, R27, R6 ;  /* 0x000000061b1b7220 */ /* 0x008fe20000400000 */
[----:B----4-:R-:W-:Y:S01]  /*2360*/  FMUL R25, R25, R4 ;  /* 0x0000000419197220 */ /* 0x010fe20000400000 */
[----:B-----5:R-:W-:-:S03]  /*2370*/  FMUL R31, R31, R24 ;  /* 0x000000181f1f7220 */ /* 0x020fc60000400000 */
[----:B--2---:R-:W-:Y:S01]  /*2380*/  FMUL R18, R25, R18 ;  /* 0x0000001219127220 */ /* 0x004fe20000400000 */
[----:B------:R-:W-:-:S03]  /*2390*/  FMUL R27, R27, R26 ;  /* 0x0000001a1b1b7220 */ /* 0x000fc60000400000 */
[C---:B------:R-:W-:Y:S01]  /*23a0*/  FFMA R15, R0.reuse, R18, R15 ;  /* 0x00000012000f7223 */ /* 0x040fe2000000000f */
[----:B------:R-:W-:Y:S01]  /*23b0*/  FMUL R30, R31, R30 ;  /* 0x0000001e1f1e7220 */ /* 0x000fe20000400000 */
[C---:B------:R-:W-:Y:S01]  /*23c0*/  FFMA R14, R0.reuse, R27, R14 ;  /* 0x0000001b000e7223 */ /* 0x040fe2000000000e */
[----:B------:R-:W-:Y:S02]  /*23d0*/  MOV R18, R4 ;  /* 0x0000000400127202 */ /* 0x000fe40000000f00 */
[----:B------:R-:W-:Y:S01]  /*23e0*/  FFMA R13, R0, R30, R13 ;  /* 0x0000001e000d7223 */ /* 0x000fe2000000000d */
[----:B------:R-:W-:Y:S02]  /*23f0*/  MOV R26, R6 ;  /* 0x00000006001a7202 */ /* 0x000fe40000000f00 */
[----:B------:R-:W-:-:S07]  /*2400*/  MOV R27, R24 ;  /* 0x00000018001b7202 */ /* 0x000fce0000000f00 */
.L_x_45:
[----:B------:R-:W-:Y:S05]  /*2410*/  BSYNC.RECONVERGENT B4 ;  /* 0x0000000000047941 */ /* 0x000fea0003800200 */
.L_x_44:
[----:B------:R-:W1:Y:S01]  /*2420*/  LDCU UR4, c[0x0][0x394] ;  /* 0x00007280ff0477ac */ /* 0x000e620008000800 */
[----:B------:R-:W-:-:S05]  /*2430*/  VIADD R19, R19, 0x1 ;  /* 0x0000000113137836 */ /* 0x000fca0000000000 */
[----:B-1----:R-:W-:-:S13]  /*2440*/  ISETP.GE.AND P1, PT, R19, UR4, PT ;  /* 0x0000000413007c0c */ /* 0x002fda000bf26270 */
[----:B------:R-:W-:Y:S05]  /*2450*/  @!P1 BRA `(.L_x_65) ;  /* 0xfffffff4002c9947 */ /* 0x000fea000383ffff */
.L_x_20:
[----:B------:R-:W-:Y:S05]  /*2460*/  BSYNC.RECONVERGENT B2 ;  /* 0x0000000000027941 */ /* 0x000fea0003800200 */
.L_x_18:
[----:B------:R-:W1:Y:S01]  /*2470*/  LDC.64 R2, c[0x0][0x388] ;  /* 0x0000e200ff027b82 */ /* 0x000e620000000a00 */
[----:B------:R-:W-:-:S05]  /*2480*/  SHF.L.U32 R5, R5, 0x4, RZ ;  /* 0x0000000405057819 */ /* 0x000fca00000006ff */
[----:B-1----:R-:W-:-:S05]  /*2490*/  IMAD.WIDE.U32 R2, R5, 0x4, R2 ;  /* 0x0000000405027825 */ /* 0x002fca00078e0002 */
[----:B------:R-:W2:Y:S04]  /*24a0*/  LDG.E R0, desc[UR8][R2.64+0x20] ;  /* 0x0000200802007981 */ /* 0x000ea8000c1e1900 */
[----:B------:R-:W3:Y:S04]  /*24b0*/  LDG.E R5, desc[UR8][R2.64+0x24] ;  /* 0x0000240802057981 */ /* 0x000ee8000c1e1900 */
[----:B------:R-:W4:Y:S01]  /*24c0*/  LDG.E R4, desc[UR8][R2.64+0x28] ;  /* 0x0000280802047981 */ /* 0x000f22000c1e1900 */
[----:B--2---:R-:W-:Y:S01]  /*24d0*/  FADD R17, R0, R15 ;  /* 0x0000000f00117221 */ /* 0x004fe20000000000 */
[----:B---3--:R-:W-:Y:S01]  /*24e0*/  FADD R15, R5, R14 ;  /* 0x0000000e050f7221 */ /* 0x008fe20000000000 */
[----:B----4-:R-:W-:-:S07]  /*24f0*/  FADD R13, R4, R13 ;  /* 0x0000000d040d7221 */ /* 0x010fce0000000000 */
.L_x_17:
[----:B------:R-:W-:Y:S05]  /*2500*/  BSYNC.RECONVERGENT B3 ;  /* 0x0000000000037941 */ /* 0x000fea0003800200 */
.L_x_16:
[----:B------:R-:W1:Y:S02]  /*2510*/  LDC.64 R2, c[0x0][0x398] ;  /* 0x0000e600ff027b82 */ /* 0x000e640000000a00 */
[----:B-1----:R-:W-:Y:S04]  /*2520*/  STG.E desc[UR8][R2.64], R17 ;  /* 0x0000001102007986 */ /* 0x002fe8000c101908 */
[----:B------:R-:W-:Y:S04]  /*2530*/  STG.E desc[UR8][R2.64+0x4], R15 ;  /* 0x0000040f02007986 */ /* 0x000fe8000c101908 */
[----:B------:R-:W-:Y:S01]  /*2540*/  STG.E desc[UR8][R2.64+0x8], R13 ;  /* 0x0000080d02007986 */ /* 0x000fe2000c101908 */
[----:B------:R-:W-:Y:S05]  /*2550*/  EXIT ;  /* 0x000000000000794d */ /* 0x000fea0003800000 */
        .weak           $__internal_0_$__cuda_sm20_sqrt_rn_f32_slowpath
        .type           $__internal_0_$__cuda_sm20_sqrt_rn_f32_slowpath,@function
        .size           $__internal_0_$__cuda_sm20_sqrt_rn_f32_slowpath,($__internal_1_$__cuda_sm3x_div_rn_noftz_f32_slowpath - $__internal_0_$__cuda_sm20_sqrt_rn_f32_slowpath)
$__internal_0_$__cuda_sm20_sqrt_rn_f32_slowpath:
[----:B------:R-:W-:-:S13]  /*2560*/  LOP3.LUT P1, RZ, R6, 0x7fffffff, RZ, 0xc0, !PT ;  /* 0x7fffffff06ff7812 */ /* 0x000fda000782c0ff */
[----:B------:R-:W-:Y:S01]  /*2570*/  @!P1 MOV R24, R6 ;  /* 0x0000000600189202 */ /* 0x000fe20000000f00 */
[----:B------:R-:W-:Y:S06]  /*2580*/  @!P1 BRA `(.L_x_66) ;  /* 0x0000000000409947 */ /* 0x000fec0003800000 */
[----:B------:R-:W-:-:S13]  /*2590*/  FSETP.GEU.FTZ.AND P1, PT, R6, RZ, PT ;  /* 0x000000ff0600720b */ /* 0x000fda0003f3e000 */
[----:B------:R-:W-:Y:S01]  /*25a0*/  @!P1 MOV R24, 0x7fffffff ;  /* 0x7fffffff00189802 */ /* 0x000fe20000000f00 */
[----:B------:R-:W-:Y:S06]  /*25b0*/  @!P1 BRA `(.L_x_66) ;  /* 0x0000000000349947 */ /* 0x000fec0003800000 */
[----:B------:R-:W-:-:S13]  /*25c0*/  FSETP.GTU.FTZ.AND P1, PT, |R6|, +INF , PT ;  /* 0x7f8000000600780b */ /* 0x000fda0003f3c200 */
[----:B------:R-:W-:Y:S01]  /*25d0*/  @P1 FADD.FTZ R24, R6, 1 ;  /* 0x3f80000006181421 */ /* 0x000fe20000010000 */
[----:B------:R-:W-:Y:S06]  /*25e0*/  @P1 BRA `(.L_x_66) ;  /* 0x0000000000281947 */ /* 0x000fec0003800000 */
[----:B------:R-:W-:-:S13]  /*25f0*/  FSETP.NEU.FTZ.AND P1, PT, |R6|, +INF , PT ;  /* 0x7f8000000600780b */ /* 0x000fda0003f3d200 */
[----:B------:R-:W-:Y:S01]  /*2600*/  @P1 FFMA R23, R6, 1.84467440737095516160e+19, RZ ;  /* 0x5f80000006171823 */ /* 0x000fe200000000ff */
[----:B------:R-:W-:-:S03]  /*2610*/  @!P1 MOV R24, R6 ;  /* 0x0000000600189202 */ /* 0x000fc60000000f00 */
[----:B------:R-:W0:Y:S02]  /*2620*/  @P1 MUFU.RSQ R20, R23 ;  /* 0x0000001700141308 */ /* 0x000e240000001400 */
[----:B0-----:R-:W-:Y:S01]  /*2630*/  @P1 FMUL.FTZ R22, R23, R20 ;  /* 0x0000001417161220 */ /* 0x001fe20000410000 */
[----:B------:R-:W-:-:S03]  /*2640*/  @P1 FMUL.FTZ R20, R20, 0.5 ;  /* 0x3f00000014141820 */ /* 0x000fc60000410000 */
[----:B------:R-:W-:-:S04]  /*2650*/  @P1 FADD.FTZ R21, -R22, -RZ ;  /* 0x800000ff16151221 */ /* 0x000fc80000010100 */
[----:B------:R-:W-:-:S04]  /*2660*/  @P1 FFMA R21, R22, R21, R23 ;  /* 0x0000001516151223 */ /* 0x000fc80000000017 */
[----:B------:R-:W-:-:S04]  /*2670*/  @P1 FFMA R20, R21, R20, R22 ;  /* 0x0000001415141223 */ /* 0x000fc80000000016 */
[----:B------:R-:W-:-:S07]  /*2680*/  @P1 FMUL.FTZ R24, R20, 2.3283064365386962891e-10 ;  /* 0x2f80000014181820 */ /* 0x000fce0000410000 */
.L_x_66:
[----:B------:R-:W-:Y:S01]  /*2690*/  MOV R20, R4 ;  /* 0x0000000400147202 */ /* 0x000fe20000000f00 */
[----:B------:R-:W-:-:S04]  /*26a0*/  IMAD.MOV.U32 R21, RZ, RZ, 0x0 ;  /* 0x00000000ff157424 */ /* 0x000fc800078e00ff */
[----:B------:R-:W-:Y:S05]  /*26b0*/  RET.REL.NODEC R20 `(_Z8traceGPUPfS_iiS_i) ;  /* 0xffffffd814507950 */ /* 0x000fea0003c3ffff */
        .weak           $__internal_1_$__cuda_sm3x_div_rn_noftz_f32_slowpath
        .type           $__internal_1_$__cuda_sm3x_div_rn_noftz_f32_slowpath,@function
        .size           $__internal_1_$__cuda_sm3x_div_rn_noftz_f32_slowpath,(.L_x_80 - $__internal_1_$__cuda_sm3x_div_rn_noftz_f32_slowpath)
$__internal_1_$__cuda_sm3x_div_rn_noftz_f32_slowpath:
[----:B------:R-:W-:Y:S01]  /*26c0*/  SHF.R.U32.HI R20, RZ, 0x17, R25 ;  /* 0x00000017ff147819 */ /* 0x000fe20000011619 */
[----:B------:R-:W-:Y:S01]  /*26d0*/  BSSY.RECONVERGENT B0, `(.L_x_67) ;  /* 0x0000062000007945 */ /* 0x000fe20003800200 */
[----:B------:R-:W-:Y:S02]  /*26e0*/  SHF.R.U32.HI R22, RZ, 0x17, R4 ;  /* 0x00000017ff167819 */ /* 0x000fe40000011604 */
[----:B------:R-:W-:Y:S02]  /*26f0*/  LOP3.LUT R20, R20, 0xff, RZ, 0xc0, !PT ;  /* 0x000000ff14147812 */ /* 0x000fe400078ec0ff */
[----:B------:R-:W-:Y:S02]  /*2700*/  LOP3.LUT R22, R22, 0xff, RZ, 0xc0, !PT ;  /* 0x000000ff16167812 */ /* 0x000fe400078ec0ff */
[----:B------:R-:W-:Y:S02]  /*2710*/  IADD3 R23, PT, PT, R20, -0x1, RZ ;  /* 0xffffffff14177810 */ /* 0x000fe40007ffe0ff */
[----:B------:R-:W-:-:S02]  /*2720*/  IADD3 R24, PT, PT, R22, -0x1, RZ ;  /* 0xffffffff16187810 */ /* 0x000fc40007ffe0ff */
[----:B------:R-:W-:-:S04]  /*2730*/  ISETP.GT.U32.AND P1, PT, R23, 0xfd, PT ;  /* 0x000000fd1700780c */ /* 0x000fc80003f24070 */
[----:B------:R-:W-:-:S13]  /*2740*/  ISETP.GT.U32.OR P1, PT, R24, 0xfd, P1 ;  /* 0x000000fd1800780c */ /* 0x000fda0000f24470 */
[----:B------:R-:W-:Y:S01]  /*2750*/  @!P1 MOV R21, RZ ;  /* 0x000000ff00159202 */ /* 0x000fe20000000f00 */
[----:B------:R-:W-:Y:S06]  /*2760*/  @!P1 BRA `(.L_x_68) ;  /* 0x00000000005c9947 */ /* 0x000fec0003800000 */
[----:B------:R-:W-:Y:S02]  /*2770*/  FSETP.GTU.FTZ.AND P1, PT, |R4|, +INF , PT ;  /* 0x7f8000000400780b */ /* 0x000fe40003f3c200 */
[----:B------:R-:W-:-:S04]  /*2780*/  FSETP.GTU.FTZ.AND P2, PT, |R25|, +INF , PT ;  /* 0x7f8000001900780b */ /* 0x000fc80003f5c200 */
[----:B------:R-:W-:-:S13]  /*2790*/  PLOP3.LUT P1, PT, P1, P2, PT, 0xf8, 0x8f ;  /* 0x00000000008f781c */ /* 0x000fda0000f25f70 */
[----:B------:R-:W-:Y:S05]  /*27a0*/  @P1 BRA `(.L_x_69) ;  /* 0x00000004004c1947 */ /* 0x000fea0003800000 */
[----:B------:R-:W-:-:S13]  /*27b0*/  LOP3.LUT P1, RZ, R25, 0x7fffffff, R4, 0xc8, !PT ;  /* 0x7fffffff19ff7812 */ /* 0x000fda000782c804 */
[----:B------:R-:W-:Y:S05]  /*27c0*/  @!P1 BRA `(.L_x_70) ;  /* 0x00000004003c9947 */ /* 0x000fea0003800000 */
[C---:B------:R-:W-:Y:S02]  /*27d0*/  FSETP.NEU.FTZ.AND P3, PT, |R4|.reuse, +INF , PT ;  /* 0x7f8000000400780b */ /* 0x040fe40003f7d200 */
[----:B------:R-:W-:Y:S02]  /*27e0*/  FSETP.NEU.FTZ.AND P2, PT, |R25|, +INF , PT ;  /* 0x7f8000001900780b */ /* 0x000fe40003f5d200 */
[----:B------:R-:W-:-:S11]  /*27f0*/  FSETP.NEU.FTZ.AND P1, PT, |R4|, +INF , PT ;  /* 0x7f8000000400780b */ /* 0x000fd60003f3d200 */
[----:B------:R-:W-:Y:S05]  /*2800*/  @!P2 BRA !P3, `(.L_x_70) ;  /* 0x00000004002ca947 */ /* 0x000fea0005800000 */
[----:B------:R-:W-:-:S04]  /*2810*/  LOP3.LUT P3, RZ, R4, 0x7fffffff, RZ, 0xc0, !PT ;  /* 0x7fffffff04ff7812 */ /* 0x000fc8000786c0ff */
[----:B------:R-:W-:-:S13]  /*2820*/  PLOP3.LUT P2, PT, P2, P3, PT, 0x2f, 0xf2 ;  /* 0x0000000000f2781c */ /* 0x000fda0001746577 */
[----:B------:R-:W-:Y:S05]  /*2830*/  @P2 BRA `(.L_x_71) ;  /* 0x0000000400182947 */ /* 0x000fea0003800000 */
[----:B------:R-:W-:-:S04]  /*2840*/  LOP3.LUT P2, RZ, R25, 0x7fffffff, RZ, 0xc0, !PT ;  /* 0x7fffffff19ff7812 */ /* 0x000fc8000784c0ff */
[----:B------:R-:W-:-:S13]  /*2850*/  PLOP3.LUT P1, PT, P1, P2, PT, 0x2f, 0xf2 ;  /* 0x0000000000f2781c */ /* 0x000fda0000f24577 */
[----:B------:R-:W-:Y:S05]  /*2860*/  @P1 BRA `(.L_x_72) ;  /* 0x0000000400001947 */ /* 0x000fea0003800000 */
[----:B------:R-:W-:Y:S02]  /*2870*/  ISETP.GE.AND P1, PT, R24, RZ, PT ;  /* 0x000000ff1800720c */ /* 0x000fe40003f26270 */
[----:B------:R-:W-:-:S11]  /*2880*/  ISETP.GE.AND P2, PT, R23, RZ, PT ;  /* 0x000000ff1700720c */ /* 0x000fd60003f46270 */
[----:B------:R-:W-:Y:S01]  /*2890*/  @P1 MOV R21, RZ ;  /* 0x000000ff00151202 */ /* 0x000fe20000000f00 */
[----:B------:R-:W-:Y:S01]  /*28a0*/  @!P1 FFMA R4, R4, 1.84467440737095516160e+19, RZ ;  /* 0x5f80000004049823 */ /* 0x000fe200000000ff */
[----:B------:R-:W-:Y:S01]  /*28b0*/  @!P1 MOV R21, 0xffffffc0 ;  /* 0xffffffc000159802 */ /* 0x000fe20000000f00 */
[----:B------:R-:W-:-:S04]  /*28c0*/  @!P2 FFMA R25, R25, 1.84467440737095516160e+19, RZ ;  /* 0x5f8000001919a823 */ /* 0x000fc800000000ff */
[----:B------:R-:W-:-:S07]  /*28d0*/  @!P2 VIADD R21, R21, 0x40 ;  /* 0x000000401515a836 */ /* 0x000fce0000000000 */
.L_x_68:
[----:B------:R-:W-:Y:S01]  /*28e0*/  LEA R32, R20, 0xc0800000, 0x17 ;  /* 0xc080000014207811 */ /* 0x000fe200078eb8ff */
[----:B------:R-:W-:Y:S03]  /*28f0*/  BSSY.RECONVERGENT B1, `(.L_x_73) ;  /* 0x0000036000017945 */ /* 0x000fe60003800200 */
[----:B------:R-:W-:Y:S02]  /*2900*/  IADD3 R32, PT, PT, -R32, R25, RZ ;  /* 0x0000001920207210 */ /* 0x000fe40007ffe1ff */
[----:B------:R-:W-:Y:S02]  /*2910*/  IADD3 R25, PT, PT, R22, -0x7f, RZ ;  /* 0xffffff8116197810 */ /* 0x000fe40007ffe0ff */
[----:B------:R-:W0:Y:S01]  /*2920*/  MUFU.RCP R24, R32 ;  /* 0x0000002000187308 */ /* 0x000e220000001000 */
[----:B------:R-:W-:Y:S02]  /*2930*/  FADD.FTZ R23, -R32, -RZ ;  /* 0x800000ff20177221 */ /* 0x000fe40000010100 */
[----:B------:R-:W-:-:S02]  /*2940*/  IMAD R4, R25, -0x800000, R4 ;  /* 0xff80000019047824 */ /* 0x000fc400078e0204 */
[----:B0-----:R-:W-:-:S04]  /*2950*/  FFMA R33, R24, R23, 1 ;  /* 0x3f80000018217423 */ /* 0x001fc80000000017 */
[----:B------:R-:W-:-:S04]  /*2960*/  FFMA R33, R24, R33, R24 ;  /* 0x0000002118217223 */ /* 0x000fc80000000018 */
[----:B------:R-:W-:-:S04]  /*2970*/  FFMA R22, R4, R33, RZ ;  /* 0x0000002104167223 */ /* 0x000fc800000000ff */
[----:B------:R-:W-:-:S04]  /*2980*/  FFMA R24, R23, R22, R4 ;  /* 0x0000001617187223 */ /* 0x000fc80000000004 */
[----:B------:R-:W-:Y:S01]  /*2990*/  FFMA R24, R33, R24, R22 ;  /* 0x0000001821187223 */ /* 0x000fe20000000016 */
[----:B------:R-:W-:-:S03]  /*29a0*/  IADD3 R22, PT, PT, R25, 0x7f, -R20 ;  /* 0x0000007f19167810 */ /* 0x000fc60007ffe814 */
[----:B------:R-:W-:Y:S01]  /*29b0*/  FFMA R23, R23, R24, R4 ;  /* 0x0000001817177223 */ /* 0x000fe20000000004 */
[----:B------:R-:W-:-:S03]  /*29c0*/  IADD3 R21, PT, PT, R22, R21, RZ ;  /* 0x0000001516157210 */ /* 0x000fc60007ffe0ff */
[----:B------:R-:W-:-:S05]  /*29d0*/  FFMA R4, R33, R23, R24 ;  /* 0x0000001721047223 */ /* 0x000fca0000000018 */
[----:B------:R-:W-:-:S04]  /*29e0*/  SHF.R.U32.HI R20, RZ, 0x17, R4 ;  /* 0x00000017ff147819 */ /* 0x000fc80000011604 */
[----:B------:R-:W-:-:S04]  /*29f0*/  LOP3.LUT R20, R20, 0xff, RZ, 0xc0, !PT ;  /* 0x000000ff14147812 */ /* 0x000fc800078ec0ff */
[----:B------:R-:W-:-:S04]  /*2a00*/  IADD3 R20, PT, PT, R20, R21, RZ ;  /* 0x0000001514147210 */ /* 0x000fc80007ffe0ff */
[----:B------:R-:W-:-:S04]  /*2a10*/  IADD3 R22, PT, PT, R20, -0x1, RZ ;  /* 0xffffffff14167810 */ /* 0x000fc80007ffe0ff */
[----:B------:R-:W-:-:S13]  /*2a20*/  ISETP.GE.U32.AND P1, PT, R22, 0xfe, PT ;  /* 0x000000fe1600780c */ /* 0x000fda0003f26070 */
[----:B------:R-:W-:Y:S05]  /*2a30*/  @!P1 BRA `(.L_x_74) ;  /* 0x0000000000809947 */ /* 0x000fea0003800000 */
[----:B------:R-:W-:-:S13]  /*2a40*/  ISETP.GT.AND P1, PT, R20, 0xfe, PT ;  /* 0x000000fe1400780c */ /* 0x000fda0003f24270 */
[----:B------:R-:W-:Y:S05]  /*2a50*/  @P1 BRA `(.L_x_75) ;  /* 0x00000000006c1947 */ /* 0x000fea0003800000 */
[----:B------:R-:W-:-:S13]  /*2a60*/  ISETP.GE.AND P1, PT, R20, 0x1, PT ;  /* 0x000000011400780c */ /* 0x000fda0003f26270 */
[----:B------:R-:W-:Y:S05]  /*2a70*/  @P1 BRA `(.L_x_76) ;  /* 0x0000000000741947 */ /* 0x000fea0003800000 */
[----:B------:R-:W-:Y:S02]  /*2a80*/  ISETP.GE.AND P1, PT, R20, -0x18, PT ;  /* 0xffffffe81400780c */ /* 0x000fe40003f26270 */
[----:B------:R-:W-:-:S11]  /*2a90*/  LOP3.LUT R4, R4, 0x80000000, RZ, 0xc0, !PT ;  /* 0x8000000004047812 */ /* 0x000fd600078ec0ff */
[----:B------:R-:W-:Y:S05]  /*2aa0*/  @!P1 BRA `(.L_x_76) ;  /* 0x0000000000689947 */ /* 0x000fea0003800000 */
[CCC-:B------:R-:W-:Y:S01]  /*2ab0*/  FFMA.RZ R21, R33.reuse, R23.reuse, R24.reuse ;  /* 0x0000001721157223 */ /* 0x1c0fe2000000c018 */
[CCC-:B------:R-:W-:Y:S01]  /*2ac0*/  FFMA.RP R22, R33.reuse, R23.reuse, R24.reuse ;  /* 0x0000001721167223 */ /* 0x1c0fe20000008018 */
[----:B------:R-:W-:Y:S01]  /*2ad0*/  FFMA.RM R33, R33, R23, R24 ;  /* 0x0000001721217223 */ /* 0x000fe20000004018 */
[C---:B------:R-:W-:Y:S01]  /*2ae0*/  VIADD R23, R20.reuse, 0x20 ;  /* 0x0000002014177836 */ /* 0x040fe20000000000 */
[C---:B------:R-:W-:Y:S02]  /*2af0*/  ISETP.NE.AND P3, PT, R20.reuse, RZ, PT ;  /* 0x000000ff1400720c */ /* 0x040fe40003f65270 */
[----:B------:R-:W-:Y:S02]  /*2b00*/  LOP3.LUT R21, R21, 0x7fffff, RZ, 0xc0, !PT ;  /* 0x007fffff15157812 */ /* 0x000fe400078ec0ff */
[----:B------:R-:W-:Y:S02]  /*2b10*/  ISETP.NE.AND P2, PT, R20, RZ, PT ;  /* 0x000000ff1400720c */ /* 0x000fe40003f45270 */
[----:B------:R-:W-:-:S02]  /*2b20*/  LOP3.LUT R24, R21, 0x800000, RZ, 0xfc, !PT ;  /* 0x0080000015187812 */ /* 0x000fc400078efcff */
[----:B------:R-:W-:Y:S02]  /*2b30*/  IADD3 R20, PT, PT, -R20, RZ, RZ ;  /* 0x000000ff14147210 */ /* 0x000fe40007ffe1ff */
[----:B------:R-:W-:Y:S02]  /*2b40*/  SHF.L.U32 R23, R24, R23, RZ ;  /* 0x0000001718177219 */ /* 0x000fe400000006ff */
[----:B------:R-:W-:Y:S02]  /*2b50*/  FSETP.NEU.FTZ.AND P1, PT, R22, R33, PT ;  /* 0x000000211600720b */ /* 0x000fe40003f3d000 */
[----:B------:R-:W-:Y:S02]  /*2b60*/  SEL R21, R20, RZ, P3 ;  /* 0x000000ff14157207 */ /* 0x000fe40001800000 */
[----:B------:R-:W-:Y:S02]  /*2b70*/  ISETP.NE.AND P2, PT, R23, RZ, P2 ;  /* 0x000000ff1700720c */ /* 0x000fe40001745270 */
[----:B------:R-:W-:-:S02]  /*2b80*/  SHF.R.U32.HI R23, RZ, R21, R24 ;  /* 0x00000015ff177219 */ /* 0x000fc40000011618 */
[----:B------:R-:W-:Y:S02]  /*2b90*/  PLOP3.LUT P1, PT, P1, P2, PT, 0xf8, 0x8f ;  /* 0x00000000008f781c */ /* 0x000fe40000f25f70 */
[----:B------:R-:W-:Y:S02]  /*2ba0*/  SHF.R.U32.HI R21, RZ, 0x1, R23 ;  /* 0x00000001ff157819 */ /* 0x000fe40000011617 */
[----:B------:R-:W-:-:S04]  /*2bb0*/  SEL R20, RZ, 0x1, !P1 ;  /* 0x00000001ff147807 */ /* 0x000fc80004800000 */
[----:B------:R-:W-:-:S04]  /*2bc0*/  LOP3.LUT R20, R20, 0x1, R21, 0xf8, !PT ;  /* 0x0000000114147812 */ /* 0x000fc800078ef815 */
[----:B------:R-:W-:-:S04]  /*2bd0*/  LOP3.LUT R20, R20, R23, RZ, 0xc0, !PT ;  /* 0x0000001714147212 */ /* 0x000fc800078ec0ff */
[----:B------:R-:W-:-:S04]  /*2be0*/  IADD3 R21, PT, PT, R21, R20, RZ ;  /* 0x0000001415157210 */ /* 0x000fc80007ffe0ff */
[----:B------:R-:W-:Y:S01]  /*2bf0*/  LOP3.LUT R4, R21, R4, RZ, 0xfc, !PT ;  /* 0x0000000415047212 */ /* 0x000fe200078efcff */
[----:B------:R-:W-:Y:S06]  /*2c00*/  BRA `(.L_x_76) ;  /* 0x0000000000107947 */ /* 0x000fec0003800000 */
.L_x_75:
[----:B------:R-:W-:-:S04]  /*2c10*/  LOP3.LUT R4, R4, 0x80000000, RZ, 0xc0, !PT ;  /* 0x8000000004047812 */ /* 0x000fc800078ec0ff */
[----:B------:R-:W-:Y:S01]  /*2c20*/  LOP3.LUT R4, R4, 0x7f800000, RZ, 0xfc, !PT ;  /* 0x7f80000004047812 */ /* 0x000fe200078efcff */
[----:B------:R-:W-:Y:S06]  /*2c30*/  BRA `(.L_x_76) ;  /* 0x0000000000047947 */ /* 0x000fec0003800000 */
.L_x_74:
[----:B------:R-:W-:-:S07]  /*2c40*/  LEA R4, R21, R4, 0x17 ;  /* 0x0000000415047211 */ /* 0x000fce00078eb8ff */
.L_x_76:
[----:B------:R-:W-:Y:S05]  /*2c50*/  BSYNC.RECONVERGENT B1 ;  /* 0x0000000000017941 */ /* 0x000fea0003800200 */
.L_x_73:
[----:B------:R-:W-:Y:S05]  /*2c60*/  BRA `(.L_x_77) ;  /* 0x0000000000207947 */ /* 0x000fea0003800000 */
.L_x_72:
[----:B------:R-:W-:-:S04]  /*2c70*/  LOP3.LUT R4, R25, 0x80000000, R4, 0x48, !PT ;  /* 0x8000000019047812 */ /* 0x000fc800078e4804 */
[----:B------:R-:W-:Y:S01]  /*2c80*/  LOP3.LUT R4, R4, 0x7f800000, RZ, 0xfc, !PT ;  /* 0x7f80000004047812 */ /* 0x000fe200078efcff */
[----:B------:R-:W-:Y:S06]  /*2c90*/  BRA `(.L_x_77) ;  /* 0x0000000000147947 */ /* 0x000fec0003800000 */
.L_x_71:
[----:B------:R-:W-:Y:S01]  /*2ca0*/  LOP3.LUT R4, R25, 0x80000000, R4, 0x48, !PT ;  /* 0x8000000019047812 */ /* 0x000fe200078e4804 */
[----:B------:R-:W-:Y:S06]  /*2cb0*/  BRA `(.L_x_77) ;  /* 0x00000000000c7947 */ /* 0x000fec0003800000 */
.L_x_70:
[----:B------:R-:W0:Y:S01]  /*2cc0*/  MUFU.RSQ R4, -QNAN ;  /* 0xffc0000000047908 */ /* 0x000e220000001400 */
[----:B------:R-:W-:Y:S05]  /*2cd0*/  BRA `(.L_x_77) ;  /* 0x0000000000047947 */ /* 0x000fea0003800000 */
.L_x_69:
[----:B------:R-:W-:-:S07]  /*2ce0*/  FADD.FTZ R4, R4, R25 ;  /* 0x0000001904047221 */ /* 0x000fce0000010000 */
.L_x_77:
[----:B------:R-:W-:Y:S05]  /*2cf0*/  BSYNC.RECONVERGENT B0 ;  /* 0x0000000000007941 */ /* 0x000fea0003800200 */
.L_x_67:
[----:B------:R-:W-:Y:S01]  /*2d00*/  HFMA2 R21, -RZ, RZ, 0, 0 ;  /* 0x00000000ff157431 */ /* 0x000fe200000001ff */
[----:B------:R-:W-:-:S04]  /*2d10*/  MOV R20, R6 ;  /* 0x0000000600147202 */ /* 0x000fc80000000f00 */
[----:B0-----:R-:W-:Y:S05]  /*2d20*/  RET.REL.NODEC R20 `(_Z8traceGPUPfS_iiS_i) ;  /* 0xffffffd014b47950 */ /* 0x001fea0003c3ffff */
.L_x_78:
[----:B------:R-:W-:-:S00]  /*2d30*/  BRA `(.L_x_78) ;  /* 0xfffffffc00fc7947 */ /* 0x000fc0000383ffff */
[----:B------:R-:W-:-:S00]  /*2d40*/  NOP ;  /* 0x0000000000007918 */ /* 0x000fc00000000000 */
        /* <DEDUP_REMOVED lines=11> */
.L_x_80:


//--------------------- .nv.shared.reserved.0     --------------------------
	.section	.nv.shared.reserved.0,"aw",@nobits
	.weak		__nv_reservedSMEM_offset_0_alias
	.size		__nv_reservedSMEM_offset_0_alias, 0, 64
	.other		__nv_reservedSMEM_offset_0_alias,@"STO_CUDA_RESERVED_SHARED STV_DEFAULT"
__nv_reservedSMEM_offset_0_alias:
	.zero		0
	.zero		64


//--------------------- .nv.constant0._Z8traceGPUPfS_iiS_i --------------------------
	.section	.nv.constant0._Z8traceGPUPfS_iiS_i,"a",@progbits
	.sectionflags	@""
	.align	4
.nv.constant0._Z8traceGPUPfS_iiS_i:
	.zero		932


//--------------------- SYMBOLS --------------------------

	.type		.nv.reservedSmem.offset0,@object
	.size		.nv.reservedSmem.offset0,0x4
